def gluon_tcgen05(
    a_ptr,
    b_ptr,
    c_ptr,
    M,
    N,
    K,
    stride_am,
    stride_bk,
    stride_cm,
    BLOCK_M: gl.constexpr,
    BLOCK_N: gl.constexpr,
    BLOCK_K: gl.constexpr,
    DTYPE: gl.constexpr,
    A_LAYOUT: gl.constexpr,
    B_LAYOUT: gl.constexpr,
    C_LAYOUT: gl.constexpr,
    B_SHAPE: gl.constexpr,
    TMEM_LAYOUT: gl.constexpr,
    TMEM_REG: gl.constexpr,
    TRANS_B: gl.constexpr,
    NUM_BUFFERS: gl.constexpr,
):
    a_desc = tma.make_tensor_descriptor(
        a_ptr, [M, K], [stride_am, 1], [BLOCK_M, BLOCK_K], A_LAYOUT
    )
    b_desc = tma.make_tensor_descriptor(
        b_ptr,
        [N, K] if TRANS_B else [K, N],
        [stride_bk, 1],
        B_SHAPE,
        B_LAYOUT,
    )
    c_desc = tma.make_tensor_descriptor(
        c_ptr, [M, N], [stride_cm, 1], [BLOCK_M, BLOCK_N], C_LAYOUT
    )

    a_bufs = gl.allocate_shared_memory(
        DTYPE, [NUM_BUFFERS, BLOCK_M, BLOCK_K], A_LAYOUT
    )
    b_bufs = gl.allocate_shared_memory(DTYPE, [NUM_BUFFERS] + B_SHAPE, B_LAYOUT)

    pid_m = gl.program_id(0)
    pid_n = gl.program_id(1)
    off_m = pid_m * BLOCK_M
    off_n = pid_n * BLOCK_N

    tma_bars = gl.allocate_shared_memory(
        gl.int64, [NUM_BUFFERS, 1], mbarrier.MBarrierLayout()
    )
    mma_bars = gl.allocate_shared_memory(
        gl.int64, [NUM_BUFFERS, 1], mbarrier.MBarrierLayout()
    )
    for i in gl.static_range(NUM_BUFFERS):
        mbarrier.init(tma_bars.index(i), count=1)
        mbarrier.init(mma_bars.index(i), count=1)

    acc_tmem = allocate_tensor_memory(gl.float32, [BLOCK_M, BLOCK_N], TMEM_LAYOUT)
    idx = 0
    phase = 0
    use_acc = False
    for k in range(0, K, BLOCK_K):
        a = a_bufs.index(idx)
        b = b_bufs.index(idx)
        tma_bar = tma_bars.index(idx)
        mma_bar = mma_bars.index(idx)
        mbarrier.expect(
            tma_bar, a_desc.block_type.nbytes + b_desc.block_type.nbytes
        )
        tma.async_copy_global_to_shared(a_desc, [off_m, k], tma_bar, a)
        tma.async_copy_global_to_shared(
            b_desc, [off_n, k] if TRANS_B else [k, off_n], tma_bar, b
        )
        mbarrier.wait(tma_bar, phase=phase)

        if TRANS_B:
            b = b.permute((1, 0))
        tcgen05_mma(a, b, acc_tmem, use_acc=use_acc)
        tcgen05_commit(mma_bar)
        mbarrier.wait(mma_bar, phase=phase)
        use_acc = True

        idx += 1
        if idx == NUM_BUFFERS:
            idx = 0
            phase ^= 1

    for i in gl.static_range(NUM_BUFFERS):
        mbarrier.invalidate(tma_bars.index(i))
        mbarrier.invalidate(mma_bars.index(i))

    acc = acc_tmem.load(TMEM_REG)
    c_smem = gl.allocate_shared_memory(DTYPE, [BLOCK_M, BLOCK_N], C_LAYOUT)
    c_smem.store(acc.to(DTYPE))
    fence_async_shared()
    tma.async_copy_shared_to_global(c_desc, [off_m, off_n], c_smem)
    tma.store_wait(pendings=0)

# config = {"BLOCK_K": 32, "BLOCK_M": 64, "BLOCK_N": 64, "arch": "sm_100", "dtype": "fp8e4m3", "num_buffers": 1, "num_warps": 4, "trans_b": 1}
# arch = sm_100


// ===== COMPILED SASS (sm_100a) =====

	.target	sm_100a

	.elftype	@"ET_EXEC"


//--------------------- .note.nv.tkinfo           --------------------------
	.section	.note.nv.tkinfo,"",@"SHT_NOTE"
	.sectionflags	@"SHF_NOTE_NV_TKINFO"
	.tkinfo
        /*0018*/ 	.word	0x00000081
        /*0030*/ 	.string	""
        /*0030*/ 	.string	"ptxas-blackwell"
        /*0030*/ 	.string	"Cuda compilation tools, release 12.9, V12.9.86"
        /*0030*/ 	.string	"Build cuda_12.9.r12.9/compiler.36037853_0"
        /*0030*/ 	.string	"-v  -suppress-debug-info  -lineinfo  -arch sm_100a "



//--------------------- .note.nv.cuver            --------------------------
	.section	.note.nv.cuver,"",@"SHT_NOTE"
	.sectionflags	@"SHF_NOTE_NV_CUVER"
        /*0018*/ 	.short	0x0001
        /*001a*/ 	.short	0x0064
        /*001c*/ 	.short	0x0001
        /*001e*/ 	.short	0x0000
        /*0020*/ 	.short	0x0001
        /*0022*/ 	.short	0x0000


//--------------------- .nv.info                  --------------------------
	.section	.nv.info,"",@"SHT_CUDA_INFO"
	.align	4


	//----- nvinfo : EIATTR_REGCOUNT
	.align		4
        /*0000*/ 	.byte	0x04, 0x2f
        /*0002*/ 	.short	(.L_4 - .L_3)
	.align		4
.L_3:
        /*0004*/ 	.word	index@(gluon_tcgen05)
        /*0008*/ 	.word	0x00000027


	//----- nvinfo : EIATTR_FRAME_SIZE
	.align		4
.L_4:
        /*000c*/ 	.byte	0x04, 0x11
        /*000e*/ 	.short	(.L_6 - .L_5)
	.align		4
.L_5:
        /*0010*/ 	.word	index@($__internal_2_$__cuda_sm10x_tcgen05_guardrail_trap_unallocated_columns_being_dealloced)
        /*0014*/ 	.word	0x00000000


	//----- nvinfo : EIATTR_FRAME_SIZE
	.align		4
.L_6:
        /*0018*/ 	.byte	0x04, 0x11
        /*001a*/ 	.short	(.L_8 - .L_7)
	.align		4
.L_7:
        /*001c*/ 	.word	index@($__internal_1_$__cuda_sm10x_tcgen05_guardrail_trap_phase_invalid_during_alloc)
        /*0020*/ 	.word	0x00000000


	//----- nvinfo : EIATTR_FRAME_SIZE
	.align		4
.L_8:
        /*0024*/ 	.byte	0x04, 0x11
        /*0026*/ 	.short	(.L_10 - .L_9)
	.align		4
.L_9:
        /*0028*/ 	.word	index@($__internal_0_$__cuda_sm10x_tcgen05_guardrail_trap_col_being_dealloced_not_returned_by_alloc)
        /*002c*/ 	.word	0x00000000


	//----- nvinfo : EIATTR_FRAME_SIZE
	.align		4
.L_10:
        /*0030*/ 	.byte	0x04, 0x11
        /*0032*/ 	.short	(.L_12 - .L_11)
	.align		4
.L_11:
        /*0034*/ 	.word	index@(gluon_tcgen05)
        /*0038*/ 	.word	0x00000000


	//----- nvinfo : EIATTR_MIN_STACK_SIZE
	.align		4
.L_12:
        /*003c*/ 	.byte	0x04, 0x12
        /*003e*/ 	.short	(.L_14 - .L_13)
	.align		4
.L_13:
        /*0040*/ 	.word	index@(gluon_tcgen05)
        /*0044*/ 	.word	0x00000000
.L_14:


//--------------------- .nv.info.gluon_tcgen05    --------------------------
	.section	.nv.info.gluon_tcgen05,"",@"SHT_CUDA_INFO"
	.sectionflags	@""
	.align	4


	//----- nvinfo : EIATTR_CUDA_API_VERSION
	.align		4
        /*0000*/ 	.byte	0x04, 0x37
        /*0002*/ 	.short	(.L_16 - .L_15)
.L_15:
        /*0004*/ 	.word	0x00000081


	//----- nvinfo : EIATTR_KPARAM_INFO
	.align		4
.L_16:
        /*0008*/ 	.byte	0x04, 0x17
        /*000a*/ 	.short	(.L_18 - .L_17)
.L_17:
        /*000c*/ 	.word	0x00000000
        /*0010*/ 	.short	0x000a
        /*0012*/ 	.short	0x0048
        /*0014*/ 	.byte	0x00, 0xf4, 0x21, 0x00


	//----- nvinfo : EIATTR_KPARAM_INFO
	.align		4
.L_18:
        /*0018*/ 	.byte	0x04, 0x17
        /*001a*/ 	.short	(.L_20 - .L_19)
.L_19:
        /*001c*/ 	.word	0x00000000
        /*0020*/ 	.short	0x0009
        /*0022*/ 	.short	0x0040
        /*0024*/ 	.byte	0x00, 0xf4, 0x21, 0x00


	//----- nvinfo : EIATTR_KPARAM_INFO
	.align		4
.L_20:
        /*0028*/ 	.byte	0x04, 0x17
        /*002a*/ 	.short	(.L_22 - .L_21)
.L_21:
        /*002c*/ 	.word	0x00000000
        /*0030*/ 	.short	0x0008
        /*0032*/ 	.short	0x0038
        /*0034*/ 	.byte	0x00, 0xf0, 0x21, 0x00


	//----- nvinfo : EIATTR_KPARAM_INFO
	.align		4
.L_22:
        /*0038*/ 	.byte	0x04, 0x17
        /*003a*/ 	.short	(.L_24 - .L_23)
.L_23:
        /*003c*/ 	.word	0x00000000
        /*0040*/ 	.short	0x0007
        /*0042*/ 	.short	0x0030
        /*0044*/ 	.byte	0x00, 0xf0, 0x21, 0x00


	//----- nvinfo : EIATTR_KPARAM_INFO
	.align		4
.L_24:
        /*0048*/ 	.byte	0x04, 0x17
        /*004a*/ 	.short	(.L_26 - .L_25)
.L_25:
        /*004c*/ 	.word	0x00000000
        /*0050*/ 	.short	0x0006
        /*0052*/ 	.short	0x0028
        /*0054*/ 	.byte	0x00, 0xf0, 0x21, 0x00


	//----- nvinfo : EIATTR_KPARAM_INFO
	.align		4
.L_26:
        /*0058*/ 	.byte	0x04, 0x17
        /*005a*/ 	.short	(.L_28 - .L_27)
.L_27:
        /*005c*/ 	.word	0x00000000
        /*0060*/ 	.short	0x0005
        /*0062*/ 	.short	0x0020
        /*0064*/ 	.byte	0x00, 0xf0, 0x11, 0x00


	//----- nvinfo : EIATTR_KPARAM_INFO
	.align		4
.L_28:
        /*0068*/ 	.byte	0x04, 0x17
        /*006a*/ 	.short	(.L_30 - .L_29)
.L_29:
        /*006c*/ 	.word	0x00000000
        /*0070*/ 	.short	0x0004
        /*0072*/ 	.short	0x001c
        /*0074*/ 	.byte	0x00, 0xf0, 0x11, 0x00


	//----- nvinfo : EIATTR_KPARAM_INFO
	.align		4
.L_30:
        /*0078*/ 	.byte	0x04, 0x17
        /*007a*/ 	.short	(.L_32 - .L_31)
.L_31:
        /*007c*/ 	.word	0x00000000
        /*0080*/ 	.short	0x0003
        /*0082*/ 	.short	0x0018
        /*0084*/ 	.byte	0x00, 0xf0, 0x11, 0x00


	//----- nvinfo : EIATTR_KPARAM_INFO
	.align		4
.L_32:
        /*0088*/ 	.byte	0x04, 0x17
        /*008a*/ 	.short	(.L_34 - .L_33)
.L_33:
        /*008c*/ 	.word	0x00000000
        /*0090*/ 	.short	0x0002
        /*0092*/ 	.short	0x0010
        /*0094*/ 	.byte	0x00, 0xf4, 0x21, 0x00


	//----- nvinfo : EIATTR_KPARAM_INFO
	.align		4
.L_34:
        /*0098*/ 	.byte	0x04, 0x17
        /*009a*/ 	.short	(.L_36 - .L_35)
.L_35:
        /*009c*/ 	.word	0x00000000
        /*00a0*/ 	.short	0x0001
        /*00a2*/ 	.short	0x0008
        /*00a4*/ 	.byte	0x00, 0xf4, 0x21, 0x00


	//----- nvinfo : EIATTR_KPARAM_INFO
	.align		4
.L_36:
        /*00a8*/ 	.byte	0x04, 0x17
        /*00aa*/ 	.short	(.L_38 - .L_37)
.L_37:
        /*00ac*/ 	.word	0x00000000
        /*00b0*/ 	.short	0x0000
        /*00b2*/ 	.short	0x0000
        /*00b4*/ 	.byte	0x00, 0xf4, 0x21, 0x00


	//----- nvinfo : EIATTR_AT_ENTRY_FRAGMENTS
	.align		4
.L_38:
        /*00b8*/ 	.byte	0x04, 0x4f
        /*00ba*/ 	.short	(.L_40 - .L_39)


	//   ....[0]....
.L_39:
        /*00bc*/ 	.word	0x00000004


	//----- nvinfo : EIATTR_RESERVED_SMEM_USED
	.align		4
.L_40:
        /*00c0*/ 	.byte	0x01, 0x41
	.zero		2


	//----- nvinfo : EIATTR_SPARSE_MMA_MASK
	.align		4
        /*00c4*/ 	.byte	0x03, 0x50
        /*00c6*/ 	.short	0x0000


	//----- nvinfo : EIATTR_TCGEN05_1CTA_USED
	.align		4
        /*00c8*/ 	.byte	0x01, 0x51
	.zero		2


	//----- nvinfo : EIATTR_MAXREG_COUNT
	.align		4
        /*00cc*/ 	.byte	0x03, 0x1b
        /*00ce*/ 	.short	0x00ff


	//----- nvinfo : EIATTR_NUM_BARRIERS
	.align		4
        /*00d0*/ 	.byte	0x02, 0x4c
        /*00d2*/ 	.byte	0x01
	.zero		1


	//----- nvinfo : EIATTR_INT_WARP_WIDE_INSTR_OFFSETS
	.align		4
        /*00d4*/ 	.byte	0x04, 0x31
        /*00d6*/ 	.short	(.L_42 - .L_41)


	//   ....[0]....
.L_41:
        /*00d8*/ 	.word	0x000016a0


	//   ....[1]....
        /*00dc*/ 	.word	0x000016c0


	//   ....[2]....
        /*00e0*/ 	.word	0x00001740


	//   ....[3]....
        /*00e4*/ 	.word	0x00001860


	//   ....[4]....
        /*00e8*/ 	.word	0x00001870


	//   ....[5]....
        /*00ec*/ 	.word	0x00001880


	//   ....[6]....
        /*00f0*/ 	.word	0x00001890


	//   ....[7]....
        /*00f4*/ 	.word	0x00001a20


	//   ....[8]....
        /*00f8*/ 	.word	0x00001a30


	//   ....[9]....
        /*00fc*/ 	.word	0x00001b50


	//   ....[10]....
        /*0100*/ 	.word	0x00001b60


	//   ....[11]....
        /*0104*/ 	.word	0x00001bb0


	//   ....[12]....
        /*0108*/ 	.word	0x00001bf0


	//   ....[13]....
        /*010c*/ 	.word	0x00001cf0


	//   ....[14]....
        /*0110*/ 	.word	0x00001d00


	//   ....[15]....
        /*0114*/ 	.word	0x00001f30


	//   ....[16]....
        /*0118*/ 	.word	0x00001f40


	//   ....[17]....
        /*011c*/ 	.word	0x000022a0


	//   ....[18]....
        /*0120*/ 	.word	0x000022f0


	//----- nvinfo : EIATTR_COOP_GROUP_MASK_REGIDS
	.align		4
.L_42:
        /*0124*/ 	.byte	0x04, 0x29
        /*0126*/ 	.short	(.L_44 - .L_43)


	//   ....[0]....
.L_43:
        /*0128*/ 	.word	0xffffffff


	//   ....[1]....
        /*012c*/ 	.word	0xffffffff


	//   ....[2]....
        /*0130*/ 	.word	0xffffffff


	//   ....[3]....
        /*0134*/ 	.word	0xffffffff


	//   ....[4]....
        /*0138*/ 	.word	0xffffffff


	//   ....[5]....
        /*013c*/ 	.word	0xffffffff


	//   ....[6]....
        /*0140*/ 	.word	0xffffffff


	//   ....[7]....
        /*0144*/ 	.word	0xffffffff


	//   ....[8]....
        /*0148*/ 	.word	0xffffffff


	//   ....[9]....
        /*014c*/ 	.word	0xffffffff


	//----- nvinfo : EIATTR_COOP_GROUP_INSTR_OFFSETS
	.align		4
.L_44:
        /*0150*/ 	.byte	0x04, 0x28
        /*0152*/ 	.short	(.L_46 - .L_45)


	//   ....[0]....
.L_45:
        /*0154*/ 	.word	0x00000050


	//   ....[1]....
        /*0158*/ 	.word	0x00000310


	//   ....[2]....
        /*015c*/ 	.word	0x000004f0


	//   ....[3]....
        /*0160*/ 	.word	0x00000980


	//   ....[4]....
        /*0164*/ 	.word	0x00000ac0


	//   ....[5]....
        /*0168*/ 	.word	0x00000fa0


	//   ....[6]....
        /*016c*/ 	.word	0x000010e0


	//   ....[7]....
        /*0170*/ 	.word	0x00001530


	//   ....[8]....
        /*0174*/ 	.word	0x00002130


	//   ....[9]....
        /*0178*/ 	.word	0x000023a0


	//----- nvinfo : EIATTR_VRC_CTA_INIT_COUNT
	.align		4
.L_46:
        /*017c*/ 	.byte	0x02, 0x4a
        /*017e*/ 	.byte	0x80
	.zero		1


	//----- nvinfo : EIATTR_MBARRIER_INSTR_OFFSETS
	.align		4
        /*0180*/ 	.byte	0x04, 0x39
        /*0182*/ 	.short	(.L_48 - .L_47)


	//   ....[0]....
.L_47:
        /*0184*/ 	.word	0x00001760
        /*0188*/ 	.word	0x000000ff
        /*018c*/ 	.word	0x00001000
        /*0190*/ 	.short	0x0100
        /*0192*/ 	.byte	0x08
	.zero		1


	//   ....[1]....
        /*0194*/ 	.word	0x00001770
        /*0198*/ 	.word	0x000000ff
        /*019c*/ 	.word	0x00001010
        /*01a0*/ 	.short	0x0100
        /*01a2*/ 	.byte	0x08
	.zero		1


	//   ....[2]....
        /*01a4*/ 	.word	0x00001970
        /*01a8*/ 	.word	0x000000ff
        /*01ac*/ 	.word	0x00001000
        /*01b0*/ 	.short	0x010a
        /*01b2*/ 	.byte	0x08
	.zero		1


	//   ....[3]....
        /*01b4*/ 	.word	0x00001a80
        /*01b8*/ 	.word	0x000000ff
        /*01bc*/ 	.word	0x00001010
        /*01c0*/ 	.short	0x010a
        /*01c2*/ 	.byte	0x08
	.zero		1


	//   ....[4]....
        /*01c4*/ 	.word	0x00001c60
        /*01c8*/ 	.word	0x000000ff
        /*01cc*/ 	.word	0x00001000
        /*01d0*/ 	.short	0x010a
        /*01d2*/ 	.byte	0x08
	.zero		1


	//   ....[5]....
        /*01d4*/ 	.word	0x00001d40
        /*01d8*/ 	.word	0x000000ff
        /*01dc*/ 	.word	0x00001010
        /*01e0*/ 	.short	0x010a
        /*01e2*/ 	.byte	0x08
	.zero		1


	//   ....[6]....
        /*01e4*/ 	.word	0x00001de0
        /*01e8*/ 	.word	0x000000ff
        /*01ec*/ 	.word	0x00001000
        /*01f0*/ 	.short	0x0108
        /*01f2*/ 	.byte	0x08
	.zero		1


	//   ....[7]....
        /*01f4*/ 	.word	0x00001df0
        /*01f8*/ 	.word	0x000000ff
        /*01fc*/ 	.word	0x00001010
        /*0200*/ 	.short	0x0108
        /*0202*/ 	.byte	0x08
	.zero		1


	//   ....[8]....
        /*0204*/ 	.word	0x000023c0
        /*0208*/ 	.word	0x000000ff
        /*020c*/ 	.word	0x00001000
        /*0210*/ 	.short	0x010a
        /*0212*/ 	.byte	0x08
	.zero		1


	//   ....[9]....
        /*0214*/ 	.word	0x000023f0
        /*0218*/ 	.word	0x000000ff
        /*021c*/ 	.word	0x00001010
        /*0220*/ 	.short	0x010a
        /*0222*/ 	.byte	0x08
	.zero		1


	//   ....[10]....
        /*0224*/ 	.word	0x00002420
        /*0228*/ 	.word	0x000000ff
        /*022c*/ 	.word	0x00001000
        /*0230*/ 	.short	0x010a
        /*0232*/ 	.byte	0x08
	.zero		1


	//   ....[11]....
        /*0234*/ 	.word	0x00002450
        /*0238*/ 	.word	0x000000ff
        /*023c*/ 	.word	0x00001010
        /*0240*/ 	.short	0x010a
        /*0242*/ 	.byte	0x08
	.zero		1


	//----- nvinfo : EIATTR_NUM_MBARRIERS
	.align		4
.L_48:
        /*0244*/ 	.byte	0x03, 0x38
        /*0246*/ 	.short	0x0002


	//----- nvinfo : EIATTR_EXIT_INSTR_OFFSETS
	.align		4
        /*0248*/ 	.byte	0x04, 0x1c
        /*024a*/ 	.short	(.L_50 - .L_49)


	//   ....[0]....
.L_49:
        /*024c*/ 	.word	0x000023b0


	//----- nvinfo : EIATTR_REQNTID
	.align		4
.L_50:
        /*0250*/ 	.byte	0x04, 0x10
        /*0252*/ 	.short	(.L_52 - .L_51)
.L_51:
        /*0254*/ 	.word	0x00000080
        /*0258*/ 	.word	0x00000001
        /*025c*/ 	.word	0x00000001


	//----- nvinfo : EIATTR_CRS_STACK_SIZE
	.align		4
.L_52:
        /*0260*/ 	.byte	0x04, 0x1e
        /*0262*/ 	.short	(.L_54 - .L_53)
.L_53:
        /*0264*/ 	.word	0x00000000


	//----- nvinfo : EIATTR_CBANK_PARAM_SIZE
	.align		4
.L_54:
        /*0268*/ 	.byte	0x03, 0x19
        /*026a*/ 	.short	0x0050


	//----- nvinfo : EIATTR_PARAM_CBANK
	.align		4
        /*026c*/ 	.byte	0x04, 0x0a
        /*026e*/ 	.short	(.L_56 - .L_55)
	.align		4
.L_55:
        /*0270*/ 	.word	index@(.nv.constant0.gluon_tcgen05)
        /*0274*/ 	.short	0x0380
        /*0276*/ 	.short	0x0050


	//----- nvinfo : EIATTR_SW_WAR
	.align		4
.L_56:
        /*0278*/ 	.byte	0x04, 0x36
        /*027a*/ 	.short	(.L_58 - .L_57)
.L_57:
        /*027c*/ 	.word	0x00000008
.L_58:


//--------------------- .nv.compat                --------------------------
	.section	.nv.compat,"",@"SHT_CUDA_COMPAT_INFO"
	.align	4
        /*0000*/ 	.byte	0x02, 0x02, 0x02, 0x00, 0x02, 0x05, 0x05, 0x00, 0x02, 0x03, 0x03, 0x00, 0x02, 0x06, 0x01, 0x00


//--------------------- .nv.callgraph             --------------------------
	.section	.nv.callgraph,"",@"SHT_CUDA_CALLGRAPH"
	.align	4
	.sectionentsize	8
	.align		4
        /*0000*/ 	.word	0x00000000
	.align		4
        /*0004*/ 	.word	0xffffffff
	.align		4
        /*0008*/ 	.word	0x00000000
	.align		4
        /*000c*/ 	.word	0xfffffffe
	.align		4
        /*0010*/ 	.word	0x00000000
	.align		4
        /*0014*/ 	.word	0xfffffffd
	.align		4
        /*0018*/ 	.word	0x00000000
	.align		4
        /*001c*/ 	.word	0xfffffffc


//--------------------- .text.gluon_tcgen05       --------------------------
	.section	.text.gluon_tcgen05,"ax",@progbits
	.align	128
        .global         gluon_tcgen05
        .type           gluon_tcgen05,@function
        .size           gluon_tcgen05,(.L_x_74 - gluon_tcgen05)
        .other          gluon_tcgen05,@"STO_CUDA_ENTRY STV_DEFAULT"
gluon_tcgen05:
.text.gluon_tcgen05:
[----:B------:R-:W1:Y:S01]  /*0000*/  LDC R1, c[0x0][0x37c] ;  /* 0x0000df00ff017b82 */ /* 0x000e620000000800 */
[----:B------:R-:W2:Y:S02]  /*0010*/  S2R R0, SR_TID.X ;  /* 0x0000000000007919 */ /* 0x000ea40000002100 */
[----:B--2---:R-:W-:-:S13]  /*0020*/  ISETP.GE.U32.AND P2, PT, R0, 0x20, PT ;  /* 0x000000200000780c */ /* 0x004fda0003f46070 */
[----:B------:R-:W-:Y:S05]  /*0030*/  @P2 BRA `(.L_x_0) ;  /* 0x0000000000b82947 */ /* 0x000fea0003800000 */
[----:B------:R-:W2:Y:S01]  /*0040*/  S2UR UR6, SR_CgaCtaId ;  /* 0x00000000000679c3 */ /* 0x000ea20000008800 */
[----:B------:R-:W-:Y:S01]  /*0050*/  NOP ;  /* 0x0000000000007918 */ /* 0x000fe20000000000 */
[----:B------:R-:W-:Y:S02]  /*0060*/  UMOV UR4, 0x40 ;  /* 0x0000004000047882 */ /* 0x000fe40000000000 */
[----:B--2---:R-:W-:-:S09]  /*0070*/  ULEA UR4, UR6, UR4, 0x18 ;  /* 0x0000000406047291 */ /* 0x004fd2000f8ec0ff */
[----:B------:R-:W2:Y:S01]  /*0080*/  LDS.U8 R2, [UR4] ;  /* 0x00000004ff027984 */ /* 0x000ea20008000000 */
[----:B------:R-:W-:Y:S02]  /*0090*/  UMOV UR4, 0x400 ;  /* 0x0000040000047882 */ /* 0x000fe40000000000 */
[----:B------:R-:W-:Y:S01]  /*00a0*/  ULEA UR4, UR6, UR4, 0x18 ;  /* 0x0000000406047291 */ /* 0x000fe2000f8ec0ff */
[----:B--2---:R-:W-:-:S13]  /*00b0*/  ISETP.NE.AND P0, PT, R2, RZ, PT ;  /* 0x000000ff0200720c */ /* 0x004fda0003f05270 */
[----:B------:R-:W-:Y:S05]  /*00c0*/  @P0 BRA `(.L_x_1) ;  /* 0x00000000007c0947 */ /* 0x000fea0003800000 */
[----:B------:R-:W-:-:S13]  /*00d0*/  ELECT P0, URZ, PT ;  /* 0x0000000000ff782f */ /* 0x000fda0003800000 */
[----:B------:R-:W-:Y:S05]  /*00e0*/  @!P0 BRA `(.L_x_2) ;  /* 0x0000000000848947 */ /* 0x000fea0003800000 */
[----:B------:R-:W-:Y:S01]  /*00f0*/  UMOV UR5, 0x2 ;  /* 0x0000000200057882 */ /* 0x000fe20000000000 */
[----:B------:R-:W-:Y:S02]  /*0100*/  IMAD.MOV.U32 R5, RZ, RZ, 0x1 ;  /* 0x00000001ff057424 */ /* 0x000fe400078e00ff */
[----:B------:R-:W-:Y:S02]  /*0110*/  IMAD.MOV.U32 R3, RZ, RZ, 0x3 ;  /* 0x00000003ff037424 */ /* 0x000fe400078e00ff */
[----:B------:R-:W-:Y:S04]  /*0120*/  DEPBAR.LE SB2, 0x36 ;  /* 0x0000ad800000791a */ /* 0x000fe80000000000 */
[----:B------:R-:W2:Y:S02]  /*0130*/  UTCATOMSWS.FIND_AND_SET.ALIGN UP0, UR5, UR5 ;  /* 0x00000005000575e3 */ /* 0x000ea40008000800 */
[----:B--2---:R-:W-:-:S04]  /*0140*/  PLOP3.LUT P0, PT, PT, PT, UP0, 0x80, 0x8 ;  /* 0x000000000008781c */ /* 0x004fc80003f0f008 */
[----:B------:R-:W-:-:S04]  /*0150*/  SEL R2, RZ, 0xffffffff, !P0 ;  /* 0xffffffffff027807 */ /* 0x000fc80004000000 */
[----:B------:R-:W-:Y:S01]  /*0160*/  ISETP.NE.AND P0, PT, R2, RZ, PT ;  /* 0x000000ff0200720c */ /* 0x000fe20003f05270 */
[----:B------:R-:W-:-:S12]  /*0170*/  IMAD.U32 R2, RZ, RZ, UR5 ;  /* 0x00000005ff027e24 */ /* 0x000fd8000f8e00ff */
[----:B------:R-:W-:Y:S05]  /*0180*/  @P0 BRA `(.L_x_3) ;  /* 0x0000000000240947 */ /* 0x000fea0003800000 */
.L_x_4:
[----:B------:R-:W-:Y:S05]  /*0190*/  NANOSLEEP 0x64 ;  /* 0x000000640000795d */ /* 0x000fea0003800000 */
[----:B------:R-:W-:-:S05]  /*01a0*/  UMOV UR5, 0x2 ;  /* 0x0000000200057882 */ /* 0x000fca0000000000 */
[----:B------:R-:W-:Y:S04]  /*01b0*/  DEPBAR.LE SB2, 0x36 ;  /* 0x0000ad800000791a */ /* 0x000fe80000000000 */
[----:B------:R-:W2:Y:S02]  /*01c0*/  UTCATOMSWS.FIND_AND_SET.ALIGN UP0, UR5, UR5 ;  /* 0x00000005000575e3 */ /* 0x000ea40008000800 */
[----:B--2---:R-:W-:-:S04]  /*01d0*/  PLOP3.LUT P0, PT, PT, PT, UP0, 0x80, 0x8 ;  /* 0x000000000008781c */ /* 0x004fc80003f0f008 */
[----:B------:R-:W-:-:S04]  /*01e0*/  SEL R2, RZ, 0xffffffff, !P0 ;  /* 0xffffffffff027807 */ /* 0x000fc80004000000 */
[----:B------:R-:W-:Y:S01]  /*01f0*/  ISETP.NE.AND P0, PT, R2, RZ, PT ;  /* 0x000000ff0200720c */ /* 0x000fe20003f05270 */
[----:B------:R-:W-:-:S12]  /*0200*/  IMAD.U32 R2, RZ, RZ, UR5 ;  /* 0x00000005ff027e24 */ /* 0x000fd8000f8e00ff */
[----:B------:R-:W-:Y:S05]  /*0210*/  @!P0 BRA `(.L_x_4) ;  /* 0xfffffffc00dc8947 */ /* 0x000fea000383ffff */
.L_x_3:
[C---:B------:R-:W-:Y:S01]  /*0220*/  VIADD R4, R2.reuse, 0x10 ;  /* 0x0000001002047836 */ /* 0x040fe20000000000 */
[----:B------:R-:W-:Y:S01]  /*0230*/  UMOV UR5, 0x50 ;  /* 0x0000005000057882 */ /* 0x000fe20000000000 */
[----:B------:R-:W-:Y:S01]  /*0240*/  SHF.L.U32 R3, R3, R2, RZ ;  /* 0x0000000203037219 */ /* 0x000fe200000006ff */
[----:B------:R-:W-:Y:S01]  /*0250*/  ULEA UR5, UR6, UR5, 0x18 ;  /* 0x0000000506057291 */ /* 0x000fe2000f8ec0ff */
[----:B------:R-:W-:Y:S01]  /*0260*/  IMAD.SHL.U32 R2, R2, 0x20, RZ ;  /* 0x0000002002027824 */ /* 0x000fe200078e00ff */
[----:B------:R-:W-:-:S04]  /*0270*/  SHF.L.U32 R4, R5, R4, RZ ;  /* 0x0000000405047219 */ /* 0x000fc800000006ff */
[----:B------:R-:W-:-:S05]  /*0280*/  LOP3.LUT R3, R4, R3, RZ, 0xfc, !PT ;  /* 0x0000000304037212 */ /* 0x000fca00078efcff */
[----:B------:R2:W-:Y:S04]  /*0290*/  ATOMS.OR RZ, [UR5], R3 ;  /* 0x00000003ffff798c */ /* 0x0005e8000b000005 */
[----:B------:R2:W-:Y:S01]  /*02a0*/  STS [UR4], R2 ;  /* 0x00000002ff007988 */ /* 0x0005e20008000804 */
[----:B------:R-:W-:Y:S05]  /*02b0*/  BRA `(.L_x_2) ;  /* 0x0000000000107947 */ /* 0x000fea0003800000 */
.L_x_1:
[----:B------:R-:W-:Y:S01]  /*02c0*/  IMAD.MOV.U32 R3, RZ, RZ, -0x1 ;  /* 0xffffffffff037424 */ /* 0x000fe200078e00ff */
[----:B------:R-:W-:-:S04]  /*02d0*/  MOV R2, 0x300 ;  /* 0x0000030000027802 */ /* 0x000fc80000000f00 */
[----:B------:R2:W-:Y:S03]  /*02e0*/  STS [UR4], R3 ;  /* 0x00000003ff007988 */ /* 0x0005e60008000804 */
[----:B-12---:R-:W-:Y:S05]  /*02f0*/  CALL.REL.NOINC `($__internal_1_$__cuda_sm10x_tcgen05_guardrail_trap_phase_invalid_during_alloc) ;  /* 0x00000020006c7944 */ /* 0x006fea0003c00000 */
.L_x_2:
[----:B------:R-:W-:Y:S05]  /*0300*/  WARPSYNC.ALL ;  /* 0x0000000000007948 */ /* 0x000fea0003800000 */
[----:B------:R-:W-:Y:S01]  /*0310*/  NOP ;  /* 0x0000000000007918 */ /* 0x000fe20000000000 */
.L_x_0:
[----:B------:R-:W3:Y:S08]  /*0320*/  S2UR UR4, SR_CgaCtaId ;  /* 0x00000000000479c3 */ /* 0x000ef00000008800 */
[----:B------:R-:W-:Y:S01]  /*0330*/  BAR.SYNC.DEFER_BLOCKING 0x0 ;  /* 0x0000000000007b1d */ /* 0x000fe20000010000 */
[----:B------:R-:W-:-:S05]  /*0340*/  LOP3.LUT R36, R0, 0x7f, RZ, 0xc0, !PT ;  /* 0x0000007f00247812 */ /* 0x000fca00078ec0ff */
[----:B------:R-:W-:Y:S02]  /*0350*/  UMOV UR8, 0x400 ;  /* 0x0000040000087882 */ /* 0x000fe40000000000 */
[----:B------:R-:W4:Y:S08]  /*0360*/  LDC R8, c[0x0][0x3a0] ;  /* 0x0000e800ff087b82 */ /* 0x000f300000000800 */
[----:B------:R-:W5:Y:S01]  /*0370*/  S2UR UR9, SR_CTAID.Y ;  /* 0x00000000000979c3 */ /* 0x000f620000002600 */
[----:B---3--:R-:W-:-:S09]  /*0380*/  ULEA UR8, UR4, UR8, 0x18 ;  /* 0x0000000804087291 */ /* 0x008fd2000f8ec0ff */
[----:B------:R-:W3:Y:S01]  /*0390*/  LDS R5, [UR8] ;  /* 0x00000008ff057984 */ /* 0x000ee20008000800 */
[----:B------:R-:W-:Y:S06]  /*03a0*/  BAR.SYNC.DEFER_BLOCKING 0x0 ;  /* 0x0000000000007b1d */ /* 0x000fec0000010000 */
[----:B------:R-:W-:Y:S05]  /*03b0*/  @P2 BRA `(.L_x_5) ;  /* 0x0000000000182947 */ /* 0x000fea0003800000 */
[----:B------:R-:W-:Y:S01]  /*03c0*/  ELECT P0, URZ, PT ;  /* 0x0000000000ff782f */ /* 0x000fe20003800000 */
[----:B--2---:R-:W-:Y:S01]  /*03d0*/  IMAD.MOV.U32 R2, RZ, RZ, 0x1 ;  /* 0x00000001ff027424 */ /* 0x004fe200078e00ff */
[----:B------:R-:W-:Y:S01]  /*03e0*/  UMOV UR5, 0x40 ;  /* 0x0000004000057882 */ /* 0x000fe20000000000 */
[----:B------:R-:W-:Y:S01]  /*03f0*/  UVIRTCOUNT.DEALLOC.SMPOOL 0x80 ;  /* 0x000000800000784c */ /* 0x000fe20000000000 */
[----:B------:R-:W-:-:S09]  /*0400*/  ULEA UR5, UR4, UR5, 0x18 ;  /* 0x0000000504057291 */ /* 0x000fd2000f8ec0ff */
[----:B------:R2:W-:Y:S03]  /*0410*/  @P0 STS.U8 [UR5], R2 ;  /* 0x00000002ff000988 */ /* 0x0005e60008000005 */
.L_x_5:
[----:B------:R-:W2:Y:S01]  /*0420*/  S2UR UR4, SR_CTAID.Z ;  /* 0x00000000000479c3 */ /* 0x000ea20000002700 */
[----:B------:R-:W5:Y:S01]  /*0430*/  LDCU UR5, c[0x0][0x370] ;  /* 0x00006e00ff0577ac */ /* 0x000f620008000800 */
[----:B------:R-:W-:Y:S01]  /*0440*/  ISETP.GE.U32.AND P0, PT, R36, 0x20, PT ;  /* 0x000000202400780c */ /* 0x000fe20003f06070 */
[----:B----4-:R-:W-:Y:S01]  /*0450*/  VIADD R4, R8, 0xffffffff ;  /* 0xffffffff08047836 */ /* 0x010fe20000000000 */
[C---:B------:R-:W-:Y:S01]  /*0460*/  ISETP.NE.U32.AND P3, PT, R36.reuse, RZ, PT ;  /* 0x000000ff2400720c */ /* 0x040fe20003f65070 */
[----:B------:R-:W2:Y:S02]  /*0470*/  LDCU UR6, c[0x0][0x374] ;  /* 0x00006e80ff0677ac */ /* 0x000ea40008000800 */
[----:B--2---:R-:W-:Y:S01]  /*0480*/  LEA R3, R36, UR8, 0x2 ;  /* 0x0000000824037c11 */ /* 0x004fe2000f8e10ff */
[----:B------:R-:W-:Y:S01]  /*0490*/  BSSY.RECONVERGENT B0, `(.L_x_6) ;  /* 0x0000015000007945 */ /* 0x000fe20003800200 */
[----:B------:R-:W5:Y:S01]  /*04a0*/  S2UR UR11, SR_CTAID.X ;  /* 0x00000000000b79c3 */ /* 0x000f620000002500 */
[----:B------:R-:W2:Y:S01]  /*04b0*/  LDCU.64 UR12, c[0x0][0x3c0] ;  /* 0x00007800ff0c77ac */ /* 0x000ea20008000a00 */
[----:B---3--:R-:W-:-:S04]  /*04c0*/  R2UR UR25, R5 ;  /* 0x00000000051972ca */ /* 0x008fc800000e0000 */
[----:B------:R3:W-:Y:S02]  /*04d0*/  @!P0 STS [R3], RZ ;  /* 0x000000ff03008388 */ /* 0x0007e40000000800 */
[----:B------:R-:W4:Y:S01]  /*04e0*/  LDC R2, c[0x0][0x398] ;  /* 0x0000e600ff027b82 */ /* 0x000f220000000800 */
[----:B------:R-:W-:Y:S01]  /*04f0*/  NOP ;  /* 0x0000000000007918 */ /* 0x000fe20000000000 */
[----:B------:R3:W-:Y:S01]  /*0500*/  @!P3 STS [UR8+0x20], R4 ;  /* 0x00002004ff00b988 */ /* 0x0007e20008000808 */
[----:B-----5:R-:W-:-:S04]  /*0510*/  UIMAD UR4, UR4, UR6, UR9 ;  /* 0x00000006040472a4 */ /* 0x020fc8000f8e0209 */
[----:B------:R-:W-:-:S04]  /*0520*/  UIMAD UR4, UR4, UR5, UR11 ;  /* 0x00000005040472a4 */ /* 0x000fc8000f8e020b */
[----:B------:R-:W-:-:S04]  /*0530*/  UIMAD UR4, UR4, 0x180, URZ ;  /* 0x00000180040478a4 */ /* 0x000fc8000f8e02ff */
[----:B--2---:R-:W-:Y:S01]  /*0540*/  UIADD3 UR6, UP0, UPT, UR4, UR12, URZ ;  /* 0x0000000c04067290 */ /* 0x004fe2000ff1e0ff */
[----:B----4-:R-:W-:-:S03]  /*0550*/  VIADD R2, R2, 0xffffffff ;  /* 0xffffffff02027836 */ /* 0x010fc60000000000 */
[----:B------:R-:W-:Y:S01]  /*0560*/  ULEA.HI.X.SX32 UR7, UR4, UR13, 0x1, UP0 ;  /* 0x0000000d04077291 */ /* 0x000fe200080f0eff */
[----:B---3--:R-:W-:Y:S11]  /*0570*/  @P3 BRA `(.L_x_7) ;  /* 0x0000000000183947 */ /* 0x008ff60003800000 */
[----:B------:R-:W2:Y:S01]  /*0580*/  LDS R5, [UR8+0x8] ;  /* 0x00000808ff057984 */ /* 0x000ea20008000800 */
[----:B------:R-:W3:Y:S01]  /*0590*/  LDC.64 R10, c[0x0][0x380] ;  /* 0x0000e000ff0a7b82 */ /* 0x000ee20000000a00 */
[----:B------:R-:W-:Y:S02]  /*05a0*/  IMAD.MOV.U32 R6, RZ, RZ, 0x70 ;  /* 0x00000070ff067424 */ /* 0x000fe400078e00ff */
[----:B---3--:R3:W-:Y:S03]  /*05b0*/  STS.64 [UR8], R10 ;  /* 0x0000000aff007988 */ /* 0x0087e60008000a08 */
[----:B--2---:R-:W-:-:S05]  /*05c0*/  LOP3.LUT R5, R5, 0x10, R6, 0xd8, !PT ;  /* 0x0000001005057812 */ /* 0x004fca00078ed806 */
[----:B------:R3:W-:Y:S02]  /*05d0*/  STS [UR8+0x8], R5 ;  /* 0x00000805ff007988 */ /* 0x0007e40008000808 */
.L_x_7:
[----:B------:R-:W-:Y:S05]  /*05e0*/  BSYNC.RECONVERGENT B0 ;  /* 0x0000000000007941 */ /* 0x000fea0003800200 */
.L_x_6:
[----:B------:R-:W-:Y:S04]  /*05f0*/  BSSY.RECONVERGENT B0, `(.L_x_8) ;  /* 0x000000a000007945 */ /* 0x000fe80003800200 */
[----:B------:R-:W-:Y:S05]  /*0600*/  @P3 BRA `(.L_x_9) ;  /* 0x0000000000203947 */ /* 0x000fea0003800000 */
[----:B---3--:R-:W2:Y:S01]  /*0610*/  LDS R5, [UR8+0x34] ;  /* 0x00003408ff057984 */ /* 0x008ea20008000800 */
[----:B------:R-:W-:Y:S02]  /*0620*/  IMAD.MOV.U32 R6, RZ, RZ, 0x1f000000 ;  /* 0x1f000000ff067424 */ /* 0x000fe400078e00ff */
[----:B------:R-:W-:Y:S01]  /*0630*/  @!P3 IMAD.MOV.U32 R7, RZ, RZ, 0x3f ;  /* 0x0000003fff07b424 */ /* 0x000fe200078e00ff */
[----:B------:R-:W3:Y:S02]  /*0640*/  @!P3 LDS R10, [UR8+0x38] ;  /* 0x00003808ff0ab984 */ /* 0x000ee40008000800 */
[----:B--2---:R-:W-:Y:S02]  /*0650*/  LOP3.LUT R5, R5, 0xff000000, R6, 0xb8, !PT ;  /* 0xff00000005057812 */ /* 0x004fe400078eb806 */
[----:B---3--:R-:W-:-:S03]  /*0660*/  @!P3 LOP3.LUT R6, R10, 0xff, R7, 0xb8, !PT ;  /* 0x000000ff0a06b812 */ /* 0x008fc600078eb807 */
[----:B------:R2:W-:Y:S04]  /*0670*/  STS [UR8+0x34], R5 ;  /* 0x00003405ff007988 */ /* 0x0005e80008000808 */
[----:B------:R2:W-:Y:S02]  /*0680*/  @!P3 STS [UR8+0x38], R6 ;  /* 0x00003806ff00b988 */ /* 0x0005e40008000808 */
.L_x_9:
[----:B------:R-:W-:Y:S05]  /*0690*/  BSYNC.RECONVERGENT B0 ;  /* 0x0000000000007941 */ /* 0x000fea0003800200 */
.L_x_8:
[----:B------:R-:W-:Y:S04]  /*06a0*/  BSSY.RECONVERGENT B0, `(.L_x_10) ;  /* 0x000000a000007945 */ /* 0x000fe80003800200 */
[----:B------:R-:W-:Y:S05]  /*06b0*/  @P3 BRA `(.L_x_11) ;  /* 0x0000000000203947 */ /* 0x000fea0003800000 */
[----:B--23--:R-:W2:Y:S01]  /*06c0*/  LDS R5, [UR8+0x1c] ;  /* 0x00001c08ff057984 */ /* 0x00cea20008000800 */
[----:B------:R-:W3:Y:S03]  /*06d0*/  LDC.64 R6, c[0x0][0x3a8] ;  /* 0x0000ea00ff067b82 */ /* 0x000ee60000000a00 */
[----:B------:R4:W-:Y:S01]  /*06e0*/  STS [UR8+0x24], R2 ;  /* 0x00002402ff007988 */ /* 0x0009e20008000808 */
[--C-:B---3--:R-:W-:Y:S02]  /*06f0*/  SHF.R.U32.HI R10, RZ, 0x4, R7.reuse ;  /* 0x00000004ff0a7819 */ /* 0x108fe40000011607 */
[----:B------:R-:W-:-:S05]  /*0700*/  SHF.R.U64 R6, R6, 0x4, R7 ;  /* 0x0000000406067819 */ /* 0x000fca0000001207 */
[----:B------:R4:W-:Y:S01]  /*0710*/  STS [UR8+0xc], R6 ;  /* 0x00000c06ff007988 */ /* 0x0009e20008000808 */
[----:B--2---:R-:W-:-:S05]  /*0720*/  LOP3.LUT R5, R5, 0xf, R10, 0xb8, !PT ;  /* 0x0000000f05057812 */ /* 0x004fca00078eb80a */
[----:B------:R4:W-:Y:S02]  /*0730*/  STS [UR8+0x1c], R5 ;  /* 0x00001c05ff007988 */ /* 0x0009e40008000808 */
.L_x_11:
[----:B------:R-:W-:Y:S05]  /*0740*/  BSYNC.RECONVERGENT B0 ;  /* 0x0000000000007941 */ /* 0x000fea0003800200 */
.L_x_10:
[----:B------:R-:W-:Y:S04]  /*0750*/  BSSY.RECONVERGENT B1, `(.L_x_12) ;  /* 0x000001d000017945 */ /* 0x000fe80003800200 */
[----:B------:R-:W-:Y:S04]  /*0760*/  BSSY.RELIABLE B0, `(.L_x_13) ;  /* 0x0000018000007945 */ /* 0x000fe80003800100 */
[----:B------:R-:W-:Y:S05]  /*0770*/  @P3 BRA `(.L_x_14) ;  /* 0x00000000001c3947 */ /* 0x000fea0003800000 */
[----:B--234-:R-:W2:Y:S02]  /*0780*/  LDS R5, [UR8+0x34] ;  /* 0x00003408ff057984 */ /* 0x01cea40008000800 */
[----:B--2---:R-:W-:-:S05]  /*0790*/  LOP3.LUT R5, R5, 0x7, RZ, 0xb8, !PT ;  /* 0x0000000705057812 */ /* 0x004fca00078eb8ff */
[----:B------:R2:W-:Y:S01]  /*07a0*/  STS [UR8+0x34], R5 ;  /* 0x00003405ff007988 */ /* 0x0005e20008000808 */
[----:B------:R-:W-:Y:S05]  /*07b0*/  @P3 BRA `(.L_x_15) ;  /* 0x00000000001c3947 */ /* 0x000fea0003800000 */
[----:B--2---:R-:W2:Y:S02]  /*07c0*/  LDS R5, [UR8+0x34] ;  /* 0x00003408ff057984 */ /* 0x004ea40008000800 */
[----:B--2---:R-:W-:-:S05]  /*07d0*/  LOP3.LUT R5, R5, 0x38, RZ, 0xb8, !PT ;  /* 0x0000003805057812 */ /* 0x004fca00078eb8ff */
[----:B------:R5:W-:Y:S02]  /*07e0*/  STS [UR8+0x34], R5 ;  /* 0x00003405ff007988 */ /* 0x000be40008000808 */
.L_x_14:
[----:B------:R-:W-:Y:S05]  /*07f0*/  @P3 BRA `(.L_x_16) ;  /* 0x00000000001c3947 */ /* 0x000fea0003800000 */
[----:B--2345:R-:W2:Y:S02]  /*0800*/  LDS R5, [UR8+0x8] ;  /* 0x00000808ff057984 */ /* 0x03cea40008000800 */
[----:B--2---:R-:W-:-:S05]  /*0810*/  LOP3.LUT R5, R5, 0x780, RZ, 0xb8, !PT ;  /* 0x0000078005057812 */ /* 0x004fca00078eb8ff */
[----:B------:R3:W-:Y:S02]  /*0820*/  STS [UR8+0x8], R5 ;  /* 0x00000805ff007988 */ /* 0x0007e40008000808 */
.L_x_15:
[----:B------:R-:W-:Y:S05]  /*0830*/  @P3 BRA `(.L_x_17) ;  /* 0x0000000000283947 */ /* 0x000fea0003800000 */
[----:B--23--:R-:W2:Y:S02]  /*0840*/  LDS R5, [UR8+0x8] ;  /* 0x00000808ff057984 */ /* 0x00cea40008000800 */
[----:B--2---:R-:W-:-:S05]  /*0850*/  LOP3.LUT R5, R5, 0x1800, RZ, 0xb8, !PT ;  /* 0x0000180005057812 */ /* 0x004fca00078eb8ff */
[----:B------:R2:W-:Y:S02]  /*0860*/  STS [UR8+0x8], R5 ;  /* 0x00000805ff007988 */ /* 0x0005e40008000808 */
.L_x_16:
[----:B------:R-:W-:Y:S05]  /*0870*/  @P3 BREAK.RELIABLE B0 ;  /* 0x0000000000003942 */ /* 0x000fea0003800100 */
[----:B------:R-:W-:Y:S05]  /*0880*/  @P3 BRA `(.L_x_18) ;  /* 0x0000000000243947 */ /* 0x000fea0003800000 */
[----:B--2-4-:R-:W2:Y:S01]  /*0890*/  LDS R6, [UR8+0x8] ;  /* 0x00000808ff067984 */ /* 0x014ea20008000800 */
[----:B---3-5:R-:W-:-:S05]  /*08a0*/  IMAD.MOV.U32 R5, RZ, RZ, 0x6000 ;  /* 0x00006000ff057424 */ /* 0x028fca00078e00ff */
[----:B--2---:R-:W-:-:S04]  /*08b0*/  LOP3.LUT R5, R6, 0x2000, R5, 0xd8, !PT ;  /* 0x0000200006057812 */ /* 0x004fc800078ed805 */
[----:B------:R-:W-:-:S05]  /*08c0*/  LOP3.LUT R5, R5, 0x400000, RZ, 0xb8, !PT ;  /* 0x0040000005057812 */ /* 0x000fca00078eb8ff */
[----:B------:R4:W-:Y:S02]  /*08d0*/  STS [UR8+0x8], R5 ;  /* 0x00000805ff007988 */ /* 0x0009e40008000808 */
.L_x_17:
[----:B------:R-:W-:Y:S05]  /*08e0*/  BSYNC.RELIABLE B0 ;  /* 0x0000000000007941 */ /* 0x000fea0003800100 */
.L_x_13:
[----:B--234-:R-:W2:Y:S02]  /*08f0*/  @!P3 LDS R5, [UR8+0x8] ;  /* 0x00000808ff05b984 */ /* 0x01cea40008000800 */
[----:B--2---:R-:W-:-:S05]  /*0900*/  @!P3 LOP3.LUT R5, R5, 0x8000, RZ, 0xb8, !PT ;  /* 0x000080000505b812 */ /* 0x004fca00078eb8ff */
[----:B------:R2:W-:Y:S02]  /*0910*/  @!P3 STS [UR8+0x8], R5 ;  /* 0x00000805ff00b988 */ /* 0x0005e40008000808 */
.L_x_18:
[----:B------:R-:W-:Y:S05]  /*0920*/  BSYNC.RECONVERGENT B1 ;  /* 0x0000000000017941 */ /* 0x000fea0003800200 */
.L_x_12:
[----:B------:R-:W-:Y:S05]  /*0930*/  WARPSYNC.ALL ;  /* 0x0000000000007948 */ /* 0x000fea0003800000 */
[----:B------:R-:W-:Y:S01]  /*0940*/  NOP ;  /* 0x0000000000007918 */ /* 0x000fe20000000000 */
[----:B------:R-:W-:Y:S05]  /*0950*/  @P0 BRA `(.L_x_19) ;  /* 0x0000000000300947 */ /* 0x000fea0003800000 */
[----:B--2345:R-:W2:Y:S01]  /*0960*/  S2R R5, SR_LANEID ;  /* 0x0000000000057919 */ /* 0x03cea20000000000 */
[----:B------:R-:W-:Y:S05]  /*0970*/  WARPSYNC.ALL ;  /* 0x0000000000007948 */ /* 0x000fea0003800000 */
[----:B------:R-:W-:Y:S01]  /*0980*/  NOP ;  /* 0x0000000000007918 */ /* 0x000fe20000000000 */
[----:B--2---:R-:W-:-:S05]  /*0990*/  IMAD.SHL.U32 R5, R5, 0x4, RZ ;  /* 0x0000000405057824 */ /* 0x004fca00078e00ff */
[----:B------:R-:W2:Y:S01]  /*09a0*/  LDS R9, [R5+UR8] ;  /* 0x0000000805097984 */ /* 0x000ea20008000800 */
[----:B------:R-:W-:-:S05]  /*09b0*/  IADD3 R6, P1, PT, R5, UR6, RZ ;  /* 0x0000000605067c10 */ /* 0x000fca000ff3e0ff */
[----:B------:R-:W-:-:S05]  /*09c0*/  IMAD.X R7, RZ, RZ, UR7, P1 ;  /* 0x00000007ff077e24 */ /* 0x000fca00088e06ff */
[----:B--2---:R2:W3:Y:S01]  /*09d0*/  ATOMG.E.EXCH.STRONG.GPU PT, RZ, [R6], R9 ;  /* 0x0000000906ff73a8 */ /* 0x0044e200041ee100 */
[----:B------:R-:W-:-:S04]  /*09e0*/  DEPBAR {5,4,3,2,1,0} ;  /* 0x0000003f0000791a */ /* 0x000fc80000000000 */
[----:B------:R-:W4:Y:S02]  /*09f0*/  CCTL.E.C.LDCU.IV.DEEP [UR6] ;  /* 0x0000000006007540 */ /* 0x000f240009c08000 */
[----:B----4-:R2:W-:Y:S01]  /*0a00*/  UTMACCTL.IV [UR6] ;  /* 0x00000000060079b9 */ /* 0x0105e20008000000 */
[----:B------:R-:W-:Y:S01]  /*0a10*/  NOP ;  /* 0x0000000000007918 */ /* 0x000fe20000000000 */
.L_x_19:
[----:B------:R-:W-:Y:S05]  /*0a20*/  @P0 BRA `(.L_x_20) ;  /* 0x00000000000c0947 */ /* 0x000fea0003800000 */
[----:B------:R0:W-:Y:S01]  /*0a30*/  UTMACMDFLUSH ;  /* 0x00000000000079b7 */ /* 0x0001e20000000000 */
[----:B------:R-:W-:Y:S05]  /*0a40*/  @P0 BRA `(.L_x_20) ;  /* 0x0000000000040947 */ /* 0x000fea0003800000 */
[----:B------:R-:W-:-:S04]  /*0a50*/  DEPBAR.LE SB0, 0x0 ;  /* 0x000080000000791a */ /* 0x000fc80000000000 */
.L_x_20:
[----:B------:R-:W-:Y:S05]  /*0a60*/  WARPSYNC.ALL ;  /* 0x0000000000007948 */ /* 0x000fea0003800000 */
[----:B------:R-:W-:Y:S01]  /*0a70*/  NOP ;  /* 0x0000000000007918 */ /* 0x000fe20000000000 */
[----:B---3--:R-:W-:Y:S06]  /*0a80*/  BAR.SYNC.DEFER_BLOCKING 0x0 ;  /* 0x0000000000007b1d */ /* 0x008fec0000010000 */
[----:B------:R-:W-:Y:S02]  /*0a90*/  BSSY.RECONVERGENT B1, `(.L_x_21) ;  /* 0x000000b000017945 */ /* 0x000fe40003800200 */
[----:B------:R-:W-:Y:S06]  /*0aa0*/  BAR.SYNC.DEFER_BLOCKING 0x0 ;  /* 0x0000000000007b1d */ /* 0x000fec0000010000 */
[----:B------:R3:W-:Y:S01]  /*0ab0*/  @!P0 STS [R3], RZ ;  /* 0x000000ff03008388 */ /* 0x0007e20000000800 */
[----:B------:R-:W-:Y:S01]  /*0ac0*/  NOP ;  /* 0x0000000000007918 */ /* 0x000fe20000000000 */
[----:B------:R-:W-:Y:S05]  /*0ad0*/  @P3 BRA `(.L_x_22) ;  /* 0x0000000000183947 */ /* 0x000fea0003800000 */
[----:B--2-45:R-:W2:Y:S01]  /*0ae0*/  LDS R5, [UR8+0x8] ;  /* 0x00000808ff057984 */ /* 0x034ea20008000800 */
[----:B------:R-:W4:Y:S01]  /*0af0*/  LDC.64 R10, c[0x0][0x388] ;  /* 0x0000e200ff0a7b82 */ /* 0x000f220000000a00 */
[----:B------:R-:W-:Y:S02]  /*0b00*/  IMAD.MOV.U32 R6, RZ, RZ, 0x70 ;  /* 0x00000070ff067424 */ /* 0x000fe400078e00ff */
[----:B----4-:R4:W-:Y:S03]  /*0b10*/  STS.64 [UR8], R10 ;  /* 0x0000000aff007988 */ /* 0x0109e60008000a08 */
[----:B--2---:R-:W-:-:S05]  /*0b20*/  LOP3.LUT R5, R5, 0x10, R6, 0xd8, !PT ;  /* 0x0000001005057812 */ /* 0x004fca00078ed806 */
[----:B------:R4:W-:Y:S02]  /*0b30*/  STS [UR8+0x8], R5 ;  /* 0x00000805ff007988 */ /* 0x0009e40008000808 */
.L_x_22:
[----:B--2---:R-:W-:Y:S05]  /*0b40*/  BSYNC.RECONVERGENT B1 ;  /* 0x0000000000017941 */ /* 0x004fea0003800200 */
.L_x_21:
[----:B------:R-:W-:Y:S04]  /*0b50*/  BSSY.RECONVERGENT B2, `(.L_x_23) ;  /* 0x000000f000027945 */ /* 0x000fe80003800200 */
[----:B------:R-:W-:Y:S04]  /*0b60*/  BSSY.RELIABLE B1, `(.L_x_24) ;  /* 0x000000c000017945 */ /* 0x000fe80003800100 */
[----:B------:R-:W-:Y:S05]  /*0b70*/  @P3 BRA `(.L_x_25) ;  /* 0x0000000000283947 */ /* 0x000fea0003800000 */
[----:B----45:R-:W2:Y:S01]  /*0b80*/  LDS R5, [UR8+0x34] ;  /* 0x00003408ff057984 */ /* 0x030ea20008000800 */
[----:B------:R-:W-:Y:S01]  /*0b90*/  IMAD.MOV.U32 R6, RZ, RZ, 0x1f000000 ;  /* 0x1f000000ff067424 */ /* 0x000fe200078e00ff */
[----:B------:R-:W-:Y:S05]  /*0ba0*/  @P3 BREAK.RELIABLE B1 ;  /* 0x0000000000013942 */ /* 0x000fea0003800100 */
[----:B--2---:R-:W-:-:S05]  /*0bb0*/  LOP3.LUT R5, R5, 0xff000000, R6, 0xb8, !PT ;  /* 0xff00000005057812 */ /* 0x004fca00078eb806 */
[----:B------:R2:W-:Y:S01]  /*0bc0*/  STS [UR8+0x34], R5 ;  /* 0x00003405ff007988 */ /* 0x0005e20008000808 */
[----:B------:R-:W-:Y:S05]  /*0bd0*/  @P3 BRA `(.L_x_26) ;  /* 0x0000000000183947 */ /* 0x000fea0003800000 */
[----:B--2---:R-:W2:Y:S01]  /*0be0*/  LDS R5, [UR8+0x38] ;  /* 0x00003808ff057984 */ /* 0x004ea20008000800 */
[----:B------:R-:W-:-:S05]  /*0bf0*/  IMAD.MOV.U32 R6, RZ, RZ, 0x3f ;  /* 0x0000003fff067424 */ /* 0x000fca00078e00ff */
[----:B--2---:R-:W-:-:S05]  /*0c00*/  LOP3.LUT R5, R5, 0xff, R6, 0xb8, !PT ;  /* 0x000000ff05057812 */ /* 0x004fca00078eb806 */
[----:B------:R2:W-:Y:S02]  /*0c10*/  STS [UR8+0x38], R5 ;  /* 0x00003805ff007988 */ /* 0x0005e40008000808 */
.L_x_25:
[----:B------:R-:W-:Y:S05]  /*0c20*/  BSYNC.RELIABLE B1 ;  /* 0x0000000000017941 */ /* 0x000fea0003800100 */
.L_x_24:
[----:B------:R2:W-:Y:S02]  /*0c30*/  @!P3 STS [UR8+0x20], R4 ;  /* 0x00002004ff00b988 */ /* 0x0005e40008000808 */
.L_x_26:
[----:B------:R-:W-:Y:S05]  /*0c40*/  BSYNC.RECONVERGENT B2 ;  /* 0x0000000000027941 */ /* 0x000fea0003800200 */
.L_x_23:
[----:B------:R-:W-:Y:S05]  /*0c50*/  WARPSYNC.ALL ;  /* 0x0000000000007948 */ /* 0x000fea0003800000 */
[----:B------:R-:W-:Y:S01]  /*0c60*/  NOP ;  /* 0x0000000000007918 */ /* 0x000fe20000000000 */
[----:B----4-:R-:W4:Y:S01]  /*0c70*/  LDC R6, c[0x0][0x39c] ;  /* 0x0000e700ff067b82 */ /* 0x010f220000000800 */
[----:B------:R-:W-:Y:S01]  /*0c80*/  BSSY.RECONVERGENT B2, `(.L_x_27) ;  /* 0x000000b000027945 */ /* 0x000fe20003800200 */
[----:B----4-:R-:W-:-:S03]  /*0c90*/  VIADD R6, R6, 0xffffffff ;  /* 0xffffffff06067836 */ /* 0x010fc60000000000 */
[----:B------:R-:W-:Y:S05]  /*0ca0*/  @P3 BRA `(.L_x_28) ;  /* 0x0000000000203947 */ /* 0x000fea0003800000 */
[----:B--2---:R-:W2:Y:S01]  /*0cb0*/  LDS R4, [UR8+0x1c] ;  /* 0x00001c08ff047984 */ /* 0x004ea20008000800 */
[----:B------:R-:W4:Y:S03]  /*0cc0*/  LDC.64 R10, c[0x0][0x3b0] ;  /* 0x0000ec00ff0a7b82 */ /* 0x000f260000000a00 */
[----:B------:R3:W-:Y:S01]  /*0cd0*/  STS [UR8+0x24], R6 ;  /* 0x00002406ff007988 */ /* 0x0007e20008000808 */
[--C-:B----4-:R-:W-:Y:S02]  /*0ce0*/  SHF.R.U32.HI R7, RZ, 0x4, R11.reuse ;  /* 0x00000004ff077819 */ /* 0x110fe4000001160b */
[----:B-----5:R-:W-:-:S05]  /*0cf0*/  SHF.R.U64 R5, R10, 0x4, R11 ;  /* 0x000000040a057819 */ /* 0x020fca000000120b */
[----:B------:R3:W-:Y:S01]  /*0d00*/  STS [UR8+0xc], R5 ;  /* 0x00000c05ff007988 */ /* 0x0007e20008000808 */
[----:B--2---:R-:W-:-:S05]  /*0d10*/  LOP3.LUT R4, R4, 0xf, R7, 0xb8, !PT ;  /* 0x0000000f04047812 */ /* 0x004fca00078eb807 */
[----:B------:R3:W-:Y:S02]  /*0d20*/  STS [UR8+0x1c], R4 ;  /* 0x00001c04ff007988 */ /* 0x0007e40008000808 */
.L_x_28:
[----:B------:R-:W-:Y:S05]  /*0d30*/  BSYNC.RECONVERGENT B2 ;  /* 0x0000000000027941 */ /* 0x000fea0003800200 */
.L_x_27:
[----:B------:R-:W-:Y:S04]  /*0d40*/  BSSY.RECONVERGENT B3, `(.L_x_29) ;  /* 0x000001d000037945 */ /* 0x000fe80003800200 */
[----:B------:R-:W-:Y:S04]  /*0d50*/  BSSY.RELIABLE B2, `(.L_x_30) ;  /* 0x0000018000027945 */ /* 0x000fe80003800100 */
[----:B------:R-:W-:Y:S05]  /*0d60*/  @P3 BRA `(.L_x_31) ;  /* 0x00000000001c3947 */ /* 0x000fea0003800000 */
[----:B--23--:R-:W2:Y:S02]  /*0d70*/  LDS R4, [UR8+0x34] ;  /* 0x00003408ff047984 */ /* 0x00cea40008000800 */
[----:B--2---:R-:W-:-:S05]  /*0d80*/  LOP3.LUT R4, R4, 0x7, RZ, 0xb8, !PT ;  /* 0x0000000704047812 */ /* 0x004fca00078eb8ff */
[----:B------:R2:W-:Y:S01]  /*0d90*/  STS [UR8+0x34], R4 ;  /* 0x00003404ff007988 */ /* 0x0005e20008000808 */
[----:B------:R-:W-:Y:S05]  /*0da0*/  @P3 BRA `(.L_x_32) ;  /* 0x00000000001c3947 */ /* 0x000fea0003800000 */
[----:B--2---:R-:W2:Y:S02]  /*0db0*/  LDS R4, [UR8+0x34] ;  /* 0x00003408ff047984 */ /* 0x004ea40008000800 */
[----:B--2---:R-:W-:-:S05]  /*0dc0*/  LOP3.LUT R4, R4, 0x38, RZ, 0xb8, !PT ;  /* 0x0000003804047812 */ /* 0x004fca00078eb8ff */
[----:B------:R4:W-:Y:S02]  /*0dd0*/  STS [UR8+0x34], R4 ;  /* 0x00003404ff007988 */ /* 0x0009e40008000808 */
.L_x_31:
[----:B------:R-:W-:Y:S05]  /*0de0*/  @P3 BRA `(.L_x_33) ;  /* 0x00000000001c3947 */ /* 0x000fea0003800000 */
[----:B--234-:R-:W2:Y:S02]  /*0df0*/  LDS R4, [UR8+0x8] ;  /* 0x00000808ff047984 */ /* 0x01cea40008000800 */
[----:B--2---:R-:W-:-:S05]  /*0e00*/  LOP3.LUT R4, R4, 0x780, RZ, 0xb8, !PT ;  /* 0x0000078004047812 */ /* 0x004fca00078eb8ff */
[----:B------:R3:W-:Y:S02]  /*0e10*/  STS [UR8+0x8], R4 ;  /* 0x00000804ff007988 */ /* 0x0007e40008000808 */
.L_x_32:
[----:B------:R-:W-:Y:S05]  /*0e20*/  @P3 BRA `(.L_x_34) ;  /* 0x0000000000283947 */ /* 0x000fea0003800000 */
[----:B--23--:R-:W2:Y:S02]  /*0e30*/  LDS R4, [UR8+0x8] ;  /* 0x00000808ff047984 */ /* 0x00cea40008000800 */
[----:B--2---:R-:W-:-:S05]  /*0e40*/  LOP3.LUT R4, R4, 0x1800, RZ, 0xb8, !PT ;  /* 0x0000180004047812 */ /* 0x004fca00078eb8ff */
[----:B------:R2:W-:Y:S02]  /*0e50*/  STS [UR8+0x8], R4 ;  /* 0x00000804ff007988 */ /* 0x0005e40008000808 */
.L_x_33:
[----:B------:R-:W-:Y:S05]  /*0e60*/  @P3 BREAK.RELIABLE B2 ;  /* 0x0000000000023942 */ /* 0x000fea0003800100 */
[----:B------:R-:W-:Y:S05]  /*0e70*/  @P3 BRA `(.L_x_35) ;  /* 0x0000000000243947 */ /* 0x000fea0003800000 */
[----:B--234-:R-:W2:Y:S01]  /*0e80*/  LDS R4, [UR8+0x8] ;  /* 0x00000808ff047984 */ /* 0x01cea20008000800 */
[----:B-----5:R-:W-:-:S05]  /*0e90*/  IMAD.MOV.U32 R5, RZ, RZ, 0x6000 ;  /* 0x00006000ff057424 */ /* 0x020fca00078e00ff */
[----:B--2---:R-:W-:-:S04]  /*0ea0*/  LOP3.LUT R4, R4, 0x2000, R5, 0xd8, !PT ;  /* 0x0000200004047812 */ /* 0x004fc800078ed805 */
[----:B------:R-:W-:-:S05]  /*0eb0*/  LOP3.LUT R4, R4, 0x400000, RZ, 0xb8, !PT ;  /* 0x0040000004047812 */ /* 0x000fca00078eb8ff */
[----:B------:R4:W-:Y:S02]  /*0ec0*/  STS [UR8+0x8], R4 ;  /* 0x00000804ff007988 */ /* 0x0009e40008000808 */
.L_x_34:
[----:B------:R-:W-:Y:S05]  /*0ed0*/  BSYNC.RELIABLE B2 ;  /* 0x0000000000027941 */ /* 0x000fea0003800100 */
.L_x_30:
[----:B--234-:R-:W2:Y:S02]  /*0ee0*/  @!P3 LDS R4, [UR8+0x8] ;  /* 0x00000808ff04b984 */ /* 0x01cea40008000800 */
[----:B--2---:R-:W-:-:S05]  /*0ef0*/  @!P3 LOP3.LUT R4, R4, 0x8000, RZ, 0xb8, !PT ;  /* 0x000080000404b812 */ /* 0x004fca00078eb8ff */
[----:B------:R2:W-:Y:S02]  /*0f00*/  @!P3 STS [UR8+0x8], R4 ;  /* 0x00000804ff00b988 */ /* 0x0005e40008000808 */
.L_x_35:
[----:B------:R-:W-:Y:S05]  /*0f10*/  BSYNC.RECONVERGENT B3 ;  /* 0x0000000000037941 */ /* 0x000fea0003800200 */
.L_x_29:
[----:B------:R-:W-:Y:S05]  /*0f20*/  WARPSYNC.ALL ;  /* 0x0000000000007948 */ /* 0x000fea0003800000 */
[----:B------:R-:W-:Y:S01]  /*0f30*/  NOP ;  /* 0x0000000000007918 */ /* 0x000fe20000000000 */
[----:B------:R-:W-:-:S04]  /*0f40*/  UIADD3 UR5, UPT, UPT, UR4, 0x80, URZ ;  /* 0x0000008004057890 */ /* 0x000fc8000fffe0ff */
[----:B------:R-:W-:-:S04]  /*0f50*/  UIADD3 UR16, UP0, UPT, UR5, UR12, URZ ;  /* 0x0000000c05107290 */ /* 0x000fc8000ff1e0ff */
[----:B------:R-:W-:Y:S01]  /*0f60*/  ULEA.HI.X.SX32 UR17, UR5, UR13, 0x1, UP0 ;  /* 0x0000000d05117291 */ /* 0x000fe200080f0eff */
[----:B------:R-:W-:Y:S11]  /*0f70*/  @P0 BRA `(.L_x_36) ;  /* 0x0000000000300947 */ /* 0x000ff60003800000 */
[----:B--234-:R-:W2:Y:S01]  /*0f80*/  S2R R4, SR_LANEID ;  /* 0x0000000000047919 */ /* 0x01cea20000000000 */
[----:B------:R-:W-:Y:S05]  /*0f90*/  WARPSYNC.ALL ;  /* 0x0000000000007948 */ /* 0x000fea0003800000 */
[----:B------:R-:W-:Y:S01]  /*0fa0*/  NOP ;  /* 0x0000000000007918 */ /* 0x000fe20000000000 */
[----:B--2---:R-:W-:-:S05]  /*0fb0*/  IMAD.SHL.U32 R9, R4, 0x4, RZ ;  /* 0x0000000404097824 */ /* 0x004fca00078e00ff */
[----:B------:R-:W2:Y:S01]  /*0fc0*/  LDS R7, [R9+UR8] ;  /* 0x0000000809077984 */ /* 0x000ea20008000800 */
[----:B------:R-:W-:-:S05]  /*0fd0*/  IADD3 R4, P1, PT, R9, UR16, RZ ;  /* 0x0000001009047c10 */ /* 0x000fca000ff3e0ff */
[----:B-----5:R-:W-:-:S05]  /*0fe0*/  IMAD.X R5, RZ, RZ, UR17, P1 ;  /* 0x00000011ff057e24 */ /* 0x020fca00088e06ff */
[----:B--2---:R2:W3:Y:S01]  /*0ff0*/  ATOMG.E.EXCH.STRONG.GPU PT, RZ, [R4], R7 ;  /* 0x0000000704ff73a8 */ /* 0x0044e200041ee100 */
[----:B------:R-:W-:-:S04]  /*1000*/  DEPBAR {5,4,3,2,1,0} ;  /* 0x0000003f0000791a */ /* 0x000fc80000000000 */
[----:B------:R-:W4:Y:S02]  /*1010*/  CCTL.E.C.LDCU.IV.DEEP [UR16] ;  /* 0x0000000010007540 */ /* 0x000f240009c08000 */
[----:B----4-:R2:W-:Y:S01]  /*1020*/  UTMACCTL.IV [UR16] ;  /* 0x00000000100079b9 */ /* 0x0105e20008000000 */
[----:B------:R-:W-:Y:S01]  /*1030*/  NOP ;  /* 0x0000000000007918 */ /* 0x000fe20000000000 */
.L_x_36:
[----:B------:R-:W-:Y:S05]  /*1040*/  @P0 BRA `(.L_x_37) ;  /* 0x00000000000c0947 */ /* 0x000fea0003800000 */
[----:B------:R0:W-:Y:S01]  /*1050*/  UTMACMDFLUSH ;  /* 0x00000000000079b7 */ /* 0x0001e20000000000 */
[----:B------:R-:W-:Y:S05]  /*1060*/  @P0 BRA `(.L_x_37) ;  /* 0x0000000000040947 */ /* 0x000fea0003800000 */
[----:B------:R-:W-:-:S04]  /*1070*/  DEPBAR.LE SB0, 0x0 ;  /* 0x000080000000791a */ /* 0x000fc80000000000 */
.L_x_37:
        /* <DEDUP_REMOVED lines=8> */
[----:B---3--:R-:W3:Y:S01]  /*1100*/  LDS R3, [UR8+0x8] ;  /* 0x00000808ff037984 */ /* 0x008ee20008000800 */
[----:B------:R-:W2:Y:S02]  /*1110*/  LDC.64 R10, c[0x0][0x390] ;  /* 0x0000e400ff0a7b82 */ /* 0x000ea40000000a00 */
[----:B--2-4-:R-:W-:Y:S01]  /*1120*/  IMAD.MOV.U32 R4, RZ, RZ, 0x70 ;  /* 0x00000070ff047424 */ /* 0x014fe200078e00ff */
[----:B------:R2:W-:Y:S04]  /*1130*/  STS.64 [UR8], R10 ;  /* 0x0000000aff007988 */ /* 0x0005e80008000a08 */
[----:B---3--:R-:W-:-:S05]  /*1140*/  LOP3.LUT R3, R3, 0x10, R4, 0xd8, !PT ;  /* 0x0000001003037812 */ /* 0x008fca00078ed804 */
[----:B------:R2:W-:Y:S02]  /*1150*/  STS [UR8+0x8], R3 ;  /* 0x00000803ff007988 */ /* 0x0005e40008000808 */
.L_x_39:
[----:B--2---:R-:W-:Y:S05]  /*1160*/  BSYNC.RECONVERGENT B3 ;  /* 0x0000000000037941 */ /* 0x004fea0003800200 */
.L_x_38:
[----:B------:R-:W-:Y:S04]  /*1170*/  BSSY.RECONVERGENT B4, `(.L_x_40) ;  /* 0x0000033000047945 */ /* 0x000fe80003800200 */
[----:B------:R-:W-:Y:S04]  /*1180*/  BSSY.RELIABLE B3, `(.L_x_41) ;  /* 0x000002e000037945 */ /* 0x000fe80003800100 */
[----:B------:R-:W-:Y:S05]  /*1190*/  @P3 BRA `(.L_x_42) ;  /* 0x0000000000243947 */ /* 0x000fea0003800000 */
[----:B---3--:R-:W2:Y:S01]  /*11a0*/  LDS R3, [UR8+0x34] ;  /* 0x00003408ff037984 */ /* 0x008ea20008000800 */
[----:B----4-:R-:W-:-:S05]  /*11b0*/  IMAD.MOV.U32 R4, RZ, RZ, 0x3f000000 ;  /* 0x3f000000ff047424 */ /* 0x010fca00078e00ff */
[----:B--2---:R-:W-:-:S05]  /*11c0*/  LOP3.LUT R3, R3, 0xff000000, R4, 0xb8, !PT ;  /* 0xff00000003037812 */ /* 0x004fca00078eb804 */
[----:B------:R2:W-:Y:S01]  /*11d0*/  STS [UR8+0x34], R3 ;  /* 0x00003403ff007988 */ /* 0x0005e20008000808 */
[----:B------:R-:W-:Y:S05]  /*11e0*/  @P3 BRA `(.L_x_43) ;  /* 0x0000000000183947 */ /* 0x000fea0003800000 */
[----:B--2---:R-:W2:Y:S01]  /*11f0*/  LDS R3, [UR8+0x38] ;  /* 0x00003808ff037984 */ /* 0x004ea20008000800 */
[----:B------:R-:W-:-:S05]  /*1200*/  IMAD.MOV.U32 R4, RZ, RZ, 0x3f ;  /* 0x0000003fff047424 */ /* 0x000fca00078e00ff */
[----:B--2---:R-:W-:-:S05]  /*1210*/  LOP3.LUT R3, R3, 0xff, R4, 0xb8, !PT ;  /* 0x000000ff03037812 */ /* 0x004fca00078eb804 */
[----:B------:R2:W-:Y:S02]  /*1220*/  STS [UR8+0x38], R3 ;  /* 0x00003803ff007988 */ /* 0x0005e40008000808 */
.L_x_42:
[----:B------:R-:W-:Y:S05]  /*1230*/  @P3 BRA `(.L_x_44) ;  /* 0x00000000000c3947 */ /* 0x000fea0003800000 */
[----:B------:R2:W-:Y:S02]  /*1240*/  STS [UR8+0x20], R6 ;  /* 0x00002006ff007988 */ /* 0x0005e40008000808 */
.L_x_43:
[----:B------:R-:W-:Y:S05]  /*1250*/  @P3 BRA `(.L_x_45) ;  /* 0x0000000000243947 */ /* 0x000fea0003800000 */
[----:B------:R2:W-:Y:S02]  /*1260*/  STS [UR8+0x24], R2 ;  /* 0x00002402ff007988 */ /* 0x0005e40008000808 */
.L_x_44:
[----:B------:R-:W-:Y:S05]  /*1270*/  @P3 BRA `(.L_x_46) ;  /* 0x00000000002c3947 */ /* 0x000fea0003800000 */
[----:B--2---:R-:W2:Y:S01]  /*1280*/  LDS R2, [UR8+0x1c] ;  /* 0x00001c08ff027984 */ /* 0x004ea20008000800 */
[----:B------:R-:W3:Y:S02]  /*1290*/  LDC.64 R6, c[0x0][0x3b8] ;  /* 0x0000ee00ff067b82 */ /* 0x000ee40000000a00 */
[--C-:B---3-5:R-:W-:Y:S02]  /*12a0*/  SHF.R.U32.HI R5, RZ, 0x4, R7.reuse ;  /* 0x00000004ff057819 */ /* 0x128fe40000011607 */
[----:B------:R-:W-:-:S05]  /*12b0*/  SHF.R.U64 R3, R6, 0x4, R7 ;  /* 0x0000000406037819 */ /* 0x000fca0000001207 */
[----:B------:R3:W-:Y:S01]  /*12c0*/  STS [UR8+0xc], R3 ;  /* 0x00000c03ff007988 */ /* 0x0007e20008000808 */
[----:B--2---:R-:W-:-:S05]  /*12d0*/  LOP3.LUT R2, R2, 0xf, R5, 0xb8, !PT ;  /* 0x0000000f02027812 */ /* 0x004fca00078eb805 */
[----:B------:R3:W-:Y:S02]  /*12e0*/  STS [UR8+0x1c], R2 ;  /* 0x00001c02ff007988 */ /* 0x0007e40008000808 */
.L_x_45:
[----:B------:R-:W-:Y:S05]  /*12f0*/  @P3 BRA `(.L_x_47) ;  /* 0x00000000001c3947 */ /* 0x000fea0003800000 */
[----:B---3--:R-:W3:Y:S02]  /*1300*/  LDS R2, [UR8+0x34] ;  /* 0x00003408ff027984 */ /* 0x008ee40008000800 */
[----:B---3--:R-:W-:-:S05]  /*1310*/  LOP3.LUT R2, R2, 0x7, RZ, 0xb8, !PT ;  /* 0x0000000702027812 */ /* 0x008fca00078eb8ff */
[----:B------:R3:W-:Y:S02]  /*1320*/  STS [UR8+0x34], R2 ;  /* 0x00003402ff007988 */ /* 0x0007e40008000808 */
.L_x_46:
[----:B------:R-:W-:Y:S05]  /*1330*/  @P3 BRA `(.L_x_48) ;  /* 0x00000000001c3947 */ /* 0x000fea0003800000 */
[----:B--23--:R-:W2:Y:S02]  /*1340*/  LDS R2, [UR8+0x34] ;  /* 0x00003408ff027984 */ /* 0x00cea40008000800 */
[----:B--2---:R-:W-:-:S05]  /*1350*/  LOP3.LUT R2, R2, 0x38, RZ, 0xb8, !PT ;  /* 0x0000003802027812 */ /* 0x004fca00078eb8ff */
[----:B------:R2:W-:Y:S02]  /*1360*/  STS [UR8+0x34], R2 ;  /* 0x00003402ff007988 */ /* 0x0005e40008000808 */
.L_x_47:
[----:B------:R-:W-:Y:S05]  /*1370*/  @P3 BRA `(.L_x_49) ;  /* 0x00000000001c3947 */ /* 0x000fea0003800000 */
[----:B--23--:R-:W2:Y:S02]  /*1380*/  LDS R2, [UR8+0x8] ;  /* 0x00000808ff027984 */ /* 0x00cea40008000800 */
[----:B--2---:R-:W-:-:S05]  /*1390*/  LOP3.LUT R2, R2, 0x780, RZ, 0xb8, !PT ;  /* 0x0000078002027812 */ /* 0x004fca00078eb8ff */
[----:B------:R2:W-:Y:S02]  /*13a0*/  STS [UR8+0x8], R2 ;  /* 0x00000802ff007988 */ /* 0x0005e40008000808 */
.L_x_48:
[----:B------:R-:W-:Y:S05]  /*13b0*/  @P3 BRA `(.L_x_50) ;  /* 0x0000000000283947 */ /* 0x000fea0003800000 */
[----:B--23--:R-:W2:Y:S02]  /*13c0*/  LDS R2, [UR8+0x8] ;  /* 0x00000808ff027984 */ /* 0x00cea40008000800 */
[----:B--2---:R-:W-:-:S05]  /*13d0*/  LOP3.LUT R2, R2, 0x1800, RZ, 0xb8, !PT ;  /* 0x0000180002027812 */ /* 0x004fca00078eb8ff */
[----:B------:R2:W-:Y:S02]  /*13e0*/  STS [UR8+0x8], R2 ;  /* 0x00000802ff007988 */ /* 0x0005e40008000808 */
.L_x_49:
[----:B------:R-:W-:Y:S05]  /*13f0*/  @P3 BREAK.RELIABLE B3 ;  /* 0x0000000000033942 */ /* 0x000fea0003800100 */
[----:B------:R-:W-:Y:S05]  /*1400*/  @P3 BRA `(.L_x_51) ;  /* 0x0000000000243947 */ /* 0x000fea0003800000 */
[----:B--23--:R-:W2:Y:S01]  /*1410*/  LDS R2, [UR8+0x8] ;  /* 0x00000808ff027984 */ /* 0x00cea20008000800 */
[----:B------:R-:W-:-:S05]  /*1420*/  IMAD.MOV.U32 R3, RZ, RZ, 0x6000 ;  /* 0x00006000ff037424 */ /* 0x000fca00078e00ff */
[----:B--2---:R-:W-:-:S04]  /*1430*/  LOP3.LUT R2, R2, 0x4000, R3, 0xd8, !PT ;  /* 0x0000400002027812 */ /* 0x004fc800078ed803 */
[----:B------:R-:W-:-:S05]  /*1440*/  LOP3.LUT R2, R2, 0x400000, RZ, 0xb8, !PT ;  /* 0x0040000002027812 */ /* 0x000fca00078eb8ff */
[----:B------:R2:W-:Y:S02]  /*1450*/  STS [UR8+0x8], R2 ;  /* 0x00000802ff007988 */ /* 0x0005e40008000808 */
.L_x_50:
[----:B------:R-:W-:Y:S05]  /*1460*/  BSYNC.RELIABLE B3 ;  /* 0x0000000000037941 */ /* 0x000fea0003800100 */
.L_x_41:
[----:B--23--:R-:W2:Y:S02]  /*1470*/  @!P3 LDS R2, [UR8+0x8] ;  /* 0x00000808ff02b984 */ /* 0x00cea40008000800 */
[----:B--2---:R-:W-:-:S05]  /*1480*/  @!P3 LOP3.LUT R2, R2, 0x8000, RZ, 0xb8, !PT ;  /* 0x000080000202b812 */ /* 0x004fca00078eb8ff */
[----:B------:R2:W-:Y:S02]  /*1490*/  @!P3 STS [UR8+0x8], R2 ;  /* 0x00000802ff00b988 */ /* 0x0005e40008000808 */
.L_x_51:
[----:B------:R-:W-:Y:S05]  /*14a0*/  BSYNC.RECONVERGENT B4 ;  /* 0x0000000000047941 */ /* 0x000fea0003800200 */
.L_x_40:
[----:B------:R-:W-:Y:S05]  /*14b0*/  WARPSYNC.ALL ;  /* 0x0000000000007948 */ /* 0x000fea0003800000 */
[----:B------:R-:W-:Y:S01]  /*14c0*/  NOP ;  /* 0x0000000000007918 */ /* 0x000fe20000000000 */
[----:B------:R-:W-:-:S04]  /*14d0*/  UIADD3 UR4, UPT, UPT, UR4, 0x100, URZ ;  /* 0x0000010004047890 */ /* 0x000fc8000fffe0ff */
[----:B------:R-:W-:-:S04]  /*14e0*/  UIADD3 UR19, UP0, UPT, UR4, UR12, URZ ;  /* 0x0000000c04137290 */ /* 0x000fc8000ff1e0ff */
[----:B------:R-:W-:Y:S01]  /*14f0*/  ULEA.HI.X.SX32 UR24, UR4, UR13, 0x1, UP0 ;  /* 0x0000000d04187291 */ /* 0x000fe200080f0eff */
[----:B------:R-:W-:Y:S11]  /*1500*/  @P0 BRA `(.L_x_52) ;  /* 0x0000000000380947 */ /* 0x000ff60003800000 */
[----:B--23--:R-:W2:Y:S01]  /*1510*/  S2R R2, SR_LANEID ;  /* 0x0000000000027919 */ /* 0x00cea20000000000 */
[----:B------:R-:W-:Y:S05]  /*1520*/  WARPSYNC.ALL ;  /* 0x0000000000007948 */ /* 0x000fea0003800000 */
[----:B------:R-:W-:Y:S01]  /*1530*/  NOP ;  /* 0x0000000000007918 */ /* 0x000fe20000000000 */
[----:B--2-4-:R-:W-:-:S05]  /*1540*/  IMAD.SHL.U32 R4, R2, 0x4, RZ ;  /* 0x0000000402047824 */ /* 0x014fca00078e00ff */
[----:B-----5:R-:W2:Y:S01]  /*1550*/  LDS R5, [R4+UR8] ;  /* 0x0000000804057984 */ /* 0x020ea20008000800 */
[----:B------:R-:W-:Y:S01]  /*1560*/  IADD3 R2, P1, PT, R4, UR19, RZ ;  /* 0x0000001304027c10 */ /* 0x000fe2000ff3e0ff */
[----:B------:R-:W-:-:S04]  /*1570*/  UMOV UR4, UR19 ;  /* 0x0000001300047c82 */ /* 0x000fc80008000000 */
[----:B------:R-:W-:Y:S01]  /*1580*/  IMAD.X R3, RZ, RZ, UR24, P1 ;  /* 0x00000018ff037e24 */ /* 0x000fe200088e06ff */
[----:B------:R-:W-:-:S04]  /*1590*/  UMOV UR5, UR24 ;  /* 0x0000001800057c82 */ /* 0x000fc80008000000 */
[----:B--2---:R2:W3:Y:S01]  /*15a0*/  ATOMG.E.EXCH.STRONG.GPU PT, RZ, [R2], R5 ;  /* 0x0000000502ff73a8 */ /* 0x0044e200041ee100 */
[----:B------:R-:W-:-:S04]  /*15b0*/  DEPBAR {5,4,3,2,1,0} ;  /* 0x0000003f0000791a */ /* 0x000fc80000000000 */
[----:B------:R-:W4:Y:S02]  /*15c0*/  CCTL.E.C.LDCU.IV.DEEP [UR4] ;  /* 0x0000000004007540 */ /* 0x000f240009c08000 */
[----:B----4-:R2:W-:Y:S01]  /*15d0*/  UTMACCTL.IV [UR4] ;  /* 0x00000000040079b9 */ /* 0x0105e20008000000 */
[----:B------:R-:W-:Y:S01]  /*15e0*/  NOP ;  /* 0x0000000000007918 */ /* 0x000fe20000000000 */
.L_x_52:
[----:B------:R-:W-:Y:S05]  /*15f0*/  @P0 BRA `(.L_x_53) ;  /* 0x00000000000c0947 */ /* 0x000fea0003800000 */
[----:B------:R0:W-:Y:S01]  /*1600*/  UTMACMDFLUSH ;  /* 0x00000000000079b7 */ /* 0x0001e20000000000 */
[----:B------:R-:W-:Y:S05]  /*1610*/  @P0 BRA `(.L_x_53) ;  /* 0x0000000000040947 */ /* 0x000fea0003800000 */
[----:B------:R-:W-:-:S04]  /*1620*/  DEPBAR.LE SB0, 0x0 ;  /* 0x000080000000791a */ /* 0x000fc80000000000 */
.L_x_53:
[----:B------:R-:W-:Y:S05]  /*1630*/  WARPSYNC.ALL ;  /* 0x0000000000007948 */ /* 0x000fea0003800000 */
[----:B------:R-:W-:Y:S01]  /*1640*/  NOP ;  /* 0x0000000000007918 */ /* 0x000fe20000000000 */
[----:B---3--:R-:W-:Y:S01]  /*1650*/  BAR.SYNC.DEFER_BLOCKING 0x0 ;  /* 0x0000000000007b1d */ /* 0x008fe20000010000 */
[----:B------:R-:W-:Y:S01]  /*1660*/  ISETP.GE.AND P0, PT, R8, 0x1, PT ;  /* 0x000000010800780c */ /* 0x000fe20003f06270 */
[----:B------:R-:W-:Y:S01]  /*1670*/  USHF.L.U32 UR11, UR11, 0x6, URZ ;  /* 0x000000060b0b7899 */ /* 0x000fe200080006ff */
[----:B--2---:R-:W-:Y:S01]  /*1680*/  SHF.R.U32.HI R2, RZ, 0x5, R0 ;  /* 0x00000005ff027819 */ /* 0x004fe20000011600 */
[----:B------:R-:W-:-:S02]  /*1690*/  USHF.L.U32 UR23, UR9, 0x6, URZ ;  /* 0x0000000609177899 */ /* 0x000fc400080006ff */
[----:B------:R-:W-:Y:S01]  /*16a0*/  VOTEU.ALL UP0, P3 ;  /* 0x0000000000ff7886 */ /* 0x000fe20001800000 */
[----:B------:R-:W-:Y:S01]  /*16b0*/  UMOV UR4, 0x1 ;  /* 0x0000000100047882 */ /* 0x000fe20000000000 */
[----:B------:R-:W-:Y:S01]  /*16c0*/  VOTEU.ALL UP1, P3 ;  /* 0x0000000000ff7886 */ /* 0x000fe20001820000 */
[----:B------:R-:W-:Y:S02]  /*16d0*/  R2UR UR18, R2 ;  /* 0x00000000021272ca */ /* 0x000fe400000e0000 */
[----:B------:R-:W-:-:S04]  /*16e0*/  @!UP0 UIADD3 UR12, UPT, UPT, -UR4, 0x100000, URZ ;  /* 0x00100000040c8890 */ /* 0x000fc8000fffe1ff */
[----:B------:R-:W-:Y:S02]  /*16f0*/  @!UP0 USHF.L.U32 UR13, UR12, 0xb, URZ ;  /* 0x0000000b0c0d8899 */ /* 0x000fe400080006ff */
[----:B------:R-:W-:Y:S02]  /*1700*/  @!UP0 USHF.L.U32 UR12, UR12, 0x1, URZ ;  /* 0x000000010c0c8899 */ /* 0x000fe400080006ff */
[----:B------:R-:W-:-:S04]  /*1710*/  @!UP0 UIADD3 UR4, UPT, UPT, -UR4, 0x100000, URZ ;  /* 0x0010000004048890 */ /* 0x000fc8000fffe1ff */
[----:B------:R-:W-:Y:S02]  /*1720*/  @!UP0 USHF.L.U32 UR5, UR4, 0xb, URZ ;  /* 0x0000000b04058899 */ /* 0x000fe400080006ff */
[----:B------:R-:W-:Y:S01]  /*1730*/  @!UP0 USHF.L.U32 UR4, UR4, 0x1, URZ ;  /* 0x0000000104048899 */ /* 0x000fe200080006ff */
[----:B------:R-:W-:Y:S01]  /*1740*/  VOTEU.ALL UP0, P3 ;  /* 0x0000000000ff7886 */ /* 0x000fe20001800000 */
[----:B------:R-:W2:Y:S04]  /*1750*/  FENCE.VIEW.ASYNC.S ;  /* 0x00000000000073c6 */ /* 0x000ea80000000000 */
[----:B--2---:R2:W3:Y:S06]  /*1760*/  @!UP0 SYNCS.EXCH.64 URZ, [UR8+0x1000], UR12 ;  /* 0x0010000c08ff85b2 */ /* 0x0044ec0008000100 */
[----:B------:R2:W4:Y:S01]  /*1770*/  @!UP1 SYNCS.EXCH.64 URZ, [UR8+0x1010], UR4 ;  /* 0x0010100408ff95b2 */ /* 0x0005220008000100 */
[----:B------:R-:W-:Y:S05]  /*1780*/  @!P0 BRA `(.L_x_54) ;  /* 0x0000000400848947 */ /* 0x000fea0003800000 */
[----:B---34-:R-:W-:Y:S01]  /*1790*/  BAR.SYNC.DEFER_BLOCKING 0x0 ;  /* 0x0000000000007b1d */ /* 0x018fe20000010000 */
[----:B------:R-:W-:Y:S01]  /*17a0*/  @!P3 IMAD.MOV.U32 R2, RZ, RZ, 0x1000 ;  /* 0x00001000ff02b424 */ /* 0x000fe200078e00ff */
[----:B------:R-:W-:Y:S02]  /*17b0*/  ELECT P1, URZ, PT ;  /* 0x0000000000ff782f */ /* 0x000fe40003820000 */
[----:B------:R-:W-:Y:S02]  /*17c0*/  ELECT P0, URZ, PT ;  /* 0x0000000000ff782f */ /* 0x000fe40003800000 */
[C---:B------:R-:W-:Y:S01]  /*17d0*/  ISETP.LT.U32.AND P1, PT, R36.reuse, 0x20, P1 ;  /* 0x000000202400780c */ /* 0x040fe20000f21070 */
[----:B------:R-:W-:Y:S01]  /*17e0*/  UIADD3 UR20, UPT, UPT, UR8, 0x800, URZ ;  /* 0x0000080008147890 */ /* 0x000fe2000fffe0ff */
[----:B------:R-:W-:Y:S01]  /*17f0*/  ISETP.LT.U32.AND P0, PT, R36, 0x20, P0 ;  /* 0x000000202400780c */ /* 0x000fe20000701070 */
[----:B--2---:R-:W-:Y:S02]  /*1800*/  USHF.R.U32.HI UR12, URZ, 0x4, UR8 ;  /* 0x00000004ff0c7899 */ /* 0x004fe40008011608 */
[----:B------:R-:W-:-:S02]  /*1810*/  USHF.R.U32.HI UR14, URZ, 0x4, UR20 ;  /* 0x00000004ff0e7899 */ /* 0x000fc40008011614 */
[----:B------:R-:W-:Y:S02]  /*1820*/  USGXT.U32 UR12, UR12, 0xe ;  /* 0x0000000e0c0c789a */ /* 0x000fe40008000000 */
[----:B------:R-:W-:Y:S01]  /*1830*/  USGXT.U32 UR14, UR14, 0xe ;  /* 0x0000000e0e0e789a */ /* 0x000fe20008000000 */
[----:B------:R-:W-:Y:S01]  /*1840*/  UMOV UR13, 0xc0004010 ;  /* 0xc0004010000d7882 */ /* 0x000fe20000000000 */
[----:B------:R-:W-:Y:S02]  /*1850*/  UMOV UR15, 0xc0004010 ;  /* 0xc0004010000f7882 */ /* 0x000fe40000000000 */
[----:B------:R-:W-:Y:S01]  /*1860*/  VOTEU.ANY UP0, P1 ;  /* 0x0000000000ff7886 */ /* 0x000fe20000800100 */
[----:B------:R-:W-:Y:S01]  /*1870*/  VOTEU.ANY UP2, P1 ;  /* 0x0000000000ff7886 */ /* 0x000fe20000840100 */
[----:B------:R-:W-:Y:S01]  /*1880*/  VOTEU.ANY UP1, P0 ;  /* 0x0000000000ff7886 */ /* 0x000fe20000020100 */
[----:B------:R-:W-:Y:S01]  /*1890*/  VOTEU.ANY UP3, P0 ;  /* 0x0000000000ff7886 */ /* 0x000fe20000060100 */
[----:B------:R2:W-:Y:S01]  /*18a0*/  @!P3 SYNCS.ARRIVE.TRANS64 RZ, [UR8+0x1000], R2 ;  /* 0x00100002ffffb9a7 */ /* 0x0005e20008000008 */
[----:B------:R3:W-:Y:S06]  /*18b0*/  MEMBAR.ALL.CTA ;  /* 0x0000000000007992 */ /* 0x0007ec0000008000 */
[----:B---3--:R-:W3:Y:S01]  /*18c0*/  FENCE.VIEW.ASYNC.S ;  /* 0x00000000000073c6 */ /* 0x008ee20000000000 */
[----:B------:R-:W-:Y:S01]  /*18d0*/  @UP0 UIADD3 UR9, UPT, UPT, UR8, 0x1000, URZ ;  /* 0x0000100008090890 */ /* 0x000fe2000fffe0ff */
[----:B------:R-:W-:Y:S01]  /*18e0*/  @UP0 UMOV UR10, URZ ;  /* 0x000000ff000a0c82 */ /* 0x000fe20008000000 */
[----:B------:R-:W-:Y:S01]  /*18f0*/  @UP1 UIADD3 UR21, UPT, UPT, UR8, 0x1000, URZ ;  /* 0x0000100008151890 */ /* 0x000fe2000fffe0ff */
[----:B------:R-:W-:Y:S01]  /*1900*/  @UP1 UMOV UR22, URZ ;  /* 0x000000ff00161c82 */ /* 0x000fe20008000000 */
[----:B------:R-:W-:Y:S01]  /*1910*/  UISETP.NE.U32.AND UP0, UPT, UR18, URZ, UPT ;  /* 0x000000ff1200728c */ /* 0x000fe2000bf05070 */
[----:B---3--:R-:W-:Y:S06]  /*1920*/  BAR.SYNC.DEFER_BLOCKING 0x0 ;  /* 0x0000000000007b1d */ /* 0x008fec0000010000 */
[----:B------:R2:W-:Y:S02]  /*1930*/  @UP2 UTMALDG.2D [UR8], [UR6] ;  /* 0x00000008060025b4 */ /* 0x0005e40008008000 */
[----:B------:R-:W-:Y:S06]  /*1940*/  BAR.SYNC.DEFER_BLOCKING 0x0 ;  /* 0x0000000000007b1d */ /* 0x000fec0000010000 */
[----:B------:R2:W-:Y:S02]  /*1950*/  @UP3 UTMALDG.2D [UR20], [UR16] ;  /* 0x00000014100035b4 */ /* 0x0005e40008008000 */
[----:B------:R-:W-:Y:S06]  /*1960*/  BAR.SYNC.DEFER_BLOCKING 0x0 ;  /* 0x0000000000007b1d */ /* 0x000fec0000010000 */
[----:B------:R-:W3:Y:S02]  /*1970*/  SYNCS.PHASECHK.TRANS64.TRYWAIT P0, [UR8+0x1000], RZ ;  /* 0x001000ffff0075a7 */ /* 0x000ee40008001108 */
[----:B--23--:R-:W-:Y:S05]  /*1980*/  @!P0 BRA `(.L_x_55) ;  /* 0x00000008008c8947 */ /* 0x00cfea0003800000 */
.L_x_67:
[----:B------:R-:W-:Y:S05]  /*1990*/  BRA.U UP0, `(.L_x_56) ;  /* 0x0000000100107547 */ /* 0x000fea000b800000 */
[----:B------:R-:W-:Y:S01]  /*19a0*/  UMOV UR4, 0x0 ;  /* 0x0000000000047882 */ /* 0x000fe20000000000 */
[----:B------:R-:W-:Y:S02]  /*19b0*/  UMOV UR5, 0x4100010 ;  /* 0x0410001000057882 */ /* 0x000fe40000000000 */
[----:B------:R2:W-:Y:S01]  /*19c0*/  UTCQMMA gdesc[UR12], gdesc[UR14], tmem[UR25], tmem[UR4], idesc[UR5], !UPT ;  /* 0x00ff040e0c0075ea */ /* 0x0005e2000f800319 */
[----:B------:R-:W-:Y:S02]  /*19d0*/  NOP ;  /* 0x0000000000007918 */ /* 0x000fe40000000000 */
.L_x_56:
[----:B------:R-:W-:Y:S01]  /*19e0*/  ELECT P0, URZ, PT ;  /* 0x0000000000ff782f */ /* 0x000fe20003800000 */
[----:B--2---:R-:W-:-:S03]  /*19f0*/  UIADD3 UR4, UPT, UPT, UR8, 0x1010, URZ ;  /* 0x0000101008047890 */ /* 0x004fc6000fffe0ff */
[----:B------:R-:W-:Y:S01]  /*1a00*/  ISETP.LT.U32.AND P0, PT, R36, 0x20, P0 ;  /* 0x000000202400780c */ /* 0x000fe20000701070 */
[----:B------:R-:W-:-:S12]  /*1a10*/  UMOV UR5, URZ ;  /* 0x000000ff00057c82 */ /* 0x000fd80008000000 */
[----:B------:R-:W-:Y:S01]  /*1a20*/  VOTEU.ANY UP0, P0 ;  /* 0x0000000000ff7886 */ /* 0x000fe20000000100 */
[----:B------:R-:W-:Y:S01]  /*1a30*/  VOTEU.ANY UP1, P0 ;  /* 0x0000000000ff7886 */ /* 0x000fe20000020100 */
[----:B------:R-:W-:-:S03]  /*1a40*/  ISETP.GE.U32.AND P0, PT, R8, 0x21, PT ;  /* 0x000000210800780c */ /* 0x000fc60003f06070 */
[----:B------:R-:W-:Y:S02]  /*1a50*/  @UP0 UMOV UR9, UR4 ;  /* 0x0000000400090c82 */ /* 0x000fe40008000000 */
[----:B------:R2:W-:Y:S01]  /*1a60*/  @UP1 UTCBAR [UR9], URZ ;  /* 0x000000ff090013e9 */ /* 0x0005e200080000ff */
[----:B------:R-:W-:Y:S06]  /*1a70*/  BAR.SYNC.DEFER_BLOCKING 0x0 ;  /* 0x0000000000007b1d */ /* 0x000fec0000010000 */
[----:B------:R-:W3:Y:S02]  /*1a80*/  SYNCS.PHASECHK.TRANS64.TRYWAIT P1, [UR8+0x1010], RZ ;  /* 0x001010ffff0075a7 */ /* 0x000ee40008021108 */
[----:B--23--:R-:W-:Y:S05]  /*1a90*/  @!P1 BRA `(.L_x_57) ;  /* 0x0000000800549947 */ /* 0x00cfea0003800000 */
.L_x_68:
[----:B------:R-:W-:Y:S05]  /*1aa0*/  @!P0 BRA `(.L_x_54) ;  /* 0x0000000000bc8947 */ /* 0x000fea0003800000 */
[----:B------:R-:W-:Y:S01]  /*1ab0*/  IMAD.MOV.U32 R2, RZ, RZ, 0x1 ;  /* 0x00000001ff027424 */ /* 0x000fe200078e00ff */
[----:B------:R-:W2:Y:S01]  /*1ac0*/  LDCU UR26, c[0x0][0x3a0] ;  /* 0x00007400ff1a77ac */ /* 0x000ea20008000800 */
[----:B------:R-:W-:-:S05]  /*1ad0*/  UMOV UR10, 0x20 ;  /* 0x00000020000a7882 */ /* 0x000fca0000000000 */
.L_x_61:
[----:B------:R-:W-:Y:S01]  /*1ae0*/  BAR.SYNC.DEFER_BLOCKING 0x0 ;  /* 0x0000000000007b1d */ /* 0x000fe20000010000 */
[----:B------:R-:W-:Y:S01]  /*1af0*/  @!P3 IMAD.MOV.U32 R3, RZ, RZ, 0x1000 ;  /* 0x00001000ff03b424 */ /* 0x000fe200078e00ff */
[----:B------:R-:W-:Y:S02]  /*1b00*/  ELECT P1, URZ, PT ;  /* 0x0000000000ff782f */ /* 0x000fe40003820000 */
[----:B------:R-:W-:Y:S02]  /*1b10*/  ELECT P0, URZ, PT ;  /* 0x0000000000ff782f */ /* 0x000fe40003800000 */
[C---:B------:R-:W-:Y:S01]  /*1b20*/  ISETP.LT.U32.AND P1, PT, R36.reuse, 0x20, P1 ;  /* 0x000000202400780c */ /* 0x040fe20000f21070 */
[----:B------:R-:W-:Y:S01]  /*1b30*/  UMOV UR22, UR10 ;  /* 0x0000000a00167c82 */ /* 0x000fe20008000000 */
[----:B------:R-:W-:-:S11]  /*1b40*/  ISETP.LT.U32.AND P0, PT, R36, 0x20, P0 ;  /* 0x000000202400780c */ /* 0x000fd60000701070 */
[----:B------:R-:W-:Y:S02]  /*1b50*/  VOTEU.ANY UP0, P1 ;  /* 0x0000000000ff7886 */ /* 0x000fe40000800100 */
[----:B------:R-:W-:Y:S01]  /*1b60*/  VOTEU.ANY UP1, P0 ;  /* 0x0000000000ff7886 */ /* 0x000fe20000020100 */
[----:B------:R3:W-:Y:S01]  /*1b70*/  @!P3 SYNCS.ARRIVE.TRANS64 RZ, [UR8+0x1000], R3 ;  /* 0x00100003ffffb9a7 */ /* 0x0007e20008000008 */
[----:B------:R4:W-:Y:S06]  /*1b80*/  MEMBAR.ALL.CTA ;  /* 0x0000000000007992 */ /* 0x0009ec0000008000 */
[----:B----4-:R-:W4:Y:S01]  /*1b90*/  FENCE.VIEW.ASYNC.S ;  /* 0x00000000000073c6 */ /* 0x010f220000000000 */
[----:B------:R-:W-:Y:S01]  /*1ba0*/  @UP0 UIADD3 UR9, UPT, UPT, UR8, 0x1000, URZ ;  /* 0x0000100008090890 */ /* 0x000fe2000fffe0ff */
[----:B----4-:R-:W-:Y:S01]  /*1bb0*/  VOTEU.ANY UP0, P1 ;  /* 0x0000000000ff7886 */ /* 0x010fe20000800100 */
[----:B------:R-:W-:-:S02]  /*1bc0*/  @UP1 UIADD3 UR20, UPT, UPT, UR8, 0x800, URZ ;  /* 0x0000080008141890 */ /* 0x000fc4000fffe0ff */
[----:B------:R-:W-:Y:S01]  /*1bd0*/  @UP1 UIADD3 UR21, UPT, UPT, UR8, 0x1000, URZ ;  /* 0x0000100008151890 */ /* 0x000fe2000fffe0ff */
[----:B---3--:R-:W-:Y:S01]  /*1be0*/  IMAD.U32 R3, R2, -0x80000000, RZ ;  /* 0x8000000002037824 */ /* 0x008fe200078e00ff */
[----:B------:R-:W-:Y:S01]  /*1bf0*/  VOTEU.ANY UP1, P0 ;  /* 0x0000000000ff7886 */ /* 0x000fe20000020100 */
[----:B------:R-:W-:Y:S06]  /*1c00*/  BAR.SYNC.DEFER_BLOCKING 0x0 ;  /* 0x0000000000007b1d */ /* 0x000fec0000010000 */
[----:B------:R3:W-:Y:S01]  /*1c10*/  @UP0 UTMALDG.2D [UR8], [UR6] ;  /* 0x00000008060005b4 */ /* 0x0007e20008008000 */
[----:B------:R-:W-:Y:S01]  /*1c20*/  UISETP.NE.U32.AND UP0, UPT, UR18, URZ, UPT ;  /* 0x000000ff1200728c */ /* 0x000fe2000bf05070 */
[----:B------:R-:W-:Y:S06]  /*1c30*/  BAR.SYNC.DEFER_BLOCKING 0x0 ;  /* 0x0000000000007b1d */ /* 0x000fec0000010000 */
[----:B------:R3:W-:Y:S02]  /*1c40*/  @UP1 UTMALDG.2D [UR20], [UR16] ;  /* 0x00000014100015b4 */ /* 0x0007e40008008000 */
[----:B------:R-:W-:Y:S06]  /*1c50*/  BAR.SYNC.DEFER_BLOCKING 0x0 ;  /* 0x0000000000007b1d */ /* 0x000fec0000010000 */
[----:B------:R-:W4:Y:S02]  /*1c60*/  SYNCS.PHASECHK.TRANS64.TRYWAIT P0, [UR8+0x1000], R3 ;  /* 0x00100003ff0075a7 */ /* 0x000f240008001108 */
[----:B---34-:R-:W-:Y:S05]  /*1c70*/  @!P0 BRA `(.L_x_58) ;  /* 0x0000000400e88947 */ /* 0x018fea0003800000 */
.L_x_69:
[----:B------:R-:W-:Y:S05]  /*1c80*/  BRA.U UP0, `(.L_x_59) ;  /* 0x0000000100107547 */ /* 0x000fea000b800000 */
[----:B------:R-:W-:Y:S01]  /*1c90*/  UMOV UR20, 0x0 ;  /* 0x0000000000147882 */ /* 0x000fe20000000000 */
[----:B------:R-:W-:Y:S02]  /*1ca0*/  UMOV UR21, 0x4100010 ;  /* 0x0410001000157882 */ /* 0x000fe40000000000 */
[----:B------:R3:W-:Y:S01]  /*1cb0*/  UTCQMMA gdesc[UR12], gdesc[UR14], tmem[UR25], tmem[UR20], idesc[UR21], UPT ;  /* 0x00ff140e0c0075ea */ /* 0x0007e2000b800319 */
[----:B------:R-:W-:Y:S02]  /*1cc0*/  NOP ;  /* 0x0000000000007918 */ /* 0x000fe40000000000 */
.L_x_59:
[----:B------:R-:W-:-:S04]  /*1cd0*/  ELECT P0, URZ, PT ;  /* 0x0000000000ff782f */ /* 0x000fc80003800000 */
[----:B------:R-:W-:-:S13]  /*1ce0*/  ISETP.LT.U32.AND P0, PT, R36, 0x20, P0 ;  /* 0x000000202400780c */ /* 0x000fda0000701070 */
[----:B------:R-:W-:Y:S01]  /*1cf0*/  VOTEU.ANY UP0, P0 ;  /* 0x0000000000ff7886 */ /* 0x000fe20000000100 */
[----:B------:R-:W-:-:S04]  /*1d00*/  VOTEU.ANY UP1, P0 ;  /* 0x0000000000ff7886 */ /* 0x000fc80000020100 */
[----:B------:R-:W-:Y:S02]  /*1d10*/  @UP0 UMOV UR9, UR4 ;  /* 0x0000000400090c82 */ /* 0x000fe40008000000 */
[----:B------:R4:W-:Y:S01]  /*1d20*/  @UP1 UTCBAR [UR9], URZ ;  /* 0x000000ff090013e9 */ /* 0x0009e200080000ff */
[----:B------:R-:W-:Y:S06]  /*1d30*/  BAR.SYNC.DEFER_BLOCKING 0x0 ;  /* 0x0000000000007b1d */ /* 0x000fec0000010000 */
[----:B------:R-:W3:Y:S02]  /*1d40*/  SYNCS.PHASECHK.TRANS64.TRYWAIT P0, [UR8+0x1010], R3 ;  /* 0x00101003ff0075a7 */ /* 0x000ee40008001108 */
[----:B---34-:R-:W-:Y:S05]  /*1d50*/  @!P0 BRA `(.L_x_60) ;  /* 0x0000000400bc8947 */ /* 0x018fea0003800000 */
.L_x_70:
[----:B------:R-:W-:Y:S01]  /*1d60*/  UIADD3 UR10, UPT, UPT, UR10, 0x20, URZ ;  /* 0x000000200a0a7890 */ /* 0x000fe2000fffe0ff */
[----:B------:R-:W-:-:S03]  /*1d70*/  LOP3.LUT R2, R2, 0x1, RZ, 0x3c, !PT ;  /* 0x0000000102027812 */ /* 0x000fc600078e3cff */
[----:B--2---:R-:W-:-:S09]  /*1d80*/  UISETP.GE.AND UP0, UPT, UR10, UR26, UPT ;  /* 0x0000001a0a00728c */ /* 0x004fd2000bf06270 */
[----:B------:R-:W-:Y:S05]  /*1d90*/  BRA.U !UP0, `(.L_x_61) ;  /* 0xfffffffd08507547 */ /* 0x000fea000b83ffff */
.L_x_54:
[----:B---34-:R-:W-:Y:S01]  /*1da0*/  BAR.SYNC.DEFER_BLOCKING 0x0 ;  /* 0x0000000000007b1d */ /* 0x018fe20000010000 */
[----:B------:R-:W-:-:S05]  /*1db0*/  IMAD.SHL.U32 R2, R0, 0x20, RZ ;  /* 0x0000002000027824 */ /* 0x000fca00078e00ff */
[----:B------:R-:W-:Y:S04]  /*1dc0*/  BSSY.RECONVERGENT B4, `(.L_x_62) ;  /* 0x0000004000047945 */ /* 0x000fe80003800200 */
[----:B------:R-:W-:Y:S05]  /*1dd0*/  @P3 BRA `(.L_x_63) ;  /* 0x0000000000083947 */ /* 0x000fea0003800000 */
[----:B------:R-:W3:Y:S02]  /*1de0*/  SYNCS.CCTL.IV [UR8+0x1000] ;  /* 0x00100000ff0079b1 */ /* 0x000ee40008000008 */
[----:B---3--:R-:W3:Y:S02]  /*1df0*/  SYNCS.CCTL.IV [UR8+0x1010] ;  /* 0x00101000ff0079b1 */ /* 0x008ee40008000008 */
.L_x_63:
[----:B--2---:R-:W-:Y:S05]  /*1e00*/  BSYNC.RECONVERGENT B4 ;  /* 0x0000000000047941 */ /* 0x004fea0003800200 */
.L_x_62:
[----:B------:R-:W-:Y:S01]  /*1e10*/  USHF.L.U32 UR18, UR18, 0x15, URZ ;  /* 0x0000001512127899 */ /* 0x000fe200080006ff */
[----:B------:R-:W-:Y:S01]  /*1e20*/  IMAD.SHL.U32 R3, R0, 0x8, RZ ;  /* 0x0000000800037824 */ /* 0x000fe200078e00ff */
[----:B------:R-:W-:Y:S01]  /*1e30*/  LOP3.LUT R2, R2, 0xc00, RZ, 0xc0, !PT ;  /* 0x00000c0002027812 */ /* 0x000fe200078ec0ff */
[C---:B------:R-:W-:Y:S01]  /*1e40*/  IMAD.SHL.U32 R4, R0.reuse, 0x2, RZ ;  /* 0x0000000200047824 */ /* 0x040fe200078e00ff */
[----:B------:R-:W-:Y:S01]  /*1e50*/  ULOP3.LUT UR18, UR18, 0x600000, URZ, 0xc0, !UPT ;  /* 0x0060000012127892 */ /* 0x000fe2000f8ec0ff */
[----:B------:R-:W-:Y:S01]  /*1e60*/  IMAD.SHL.U32 R0, R0, 0x40, RZ ;  /* 0x0000004000007824 */ /* 0x000fe200078e00ff */
[----:B------:R-:W-:Y:S02]  /*1e70*/  LOP3.LUT R3, R2, 0x30, R3, 0xf8, !PT ;  /* 0x0000003002037812 */ /* 0x000fe400078ef803 */
[----:B------:R-:W-:Y:S01]  /*1e80*/  ELECT P0, URZ, PT ;  /* 0x0000000000ff782f */ /* 0x000fe20003800000 */
[----:B------:R-:W-:Y:S01]  /*1e90*/  UIADD3 UR18, UPT, UPT, UR25, UR18, URZ ;  /* 0x0000001219127290 */ /* 0x000fe2000fffe0ff */
[----:B------:R-:W-:Y:S01]  /*1ea0*/  LOP3.LUT R3, R3, 0x20, R4, 0x78, !PT ;  /* 0x0000002003037812 */ /* 0x000fe200078e7804 */
[----:B------:R-:W-:Y:S01]  /*1eb0*/  UMOV UR9, UR23 ;  /* 0x0000001700097c82 */ /* 0x000fe20008000000 */
[----:B------:R-:W-:Y:S01]  /*1ec0*/  ISETP.LT.U32.AND P0, PT, R36, 0x20, P0 ;  /* 0x000000202400780c */ /* 0x000fe20000701070 */
[----:B------:R-:W-:Y:S01]  /*1ed0*/  UMOV UR10, UR11 ;  /* 0x0000000b000a7c82 */ /* 0x000fe20008000000 */
[----:B------:R-:W-:-:S04]  /*1ee0*/  LOP3.LUT R0, R3, 0x3c0, R0, 0xf8, !PT ;  /* 0x000003c003007812 */ /* 0x000fc800078ef800 */
[----:B-----5:R-:W-:Y:S01]  /*1ef0*/  LDTM.16dp32bit_t0_t15.x32 R4, tmem[UR18] ;  /* 0x00000012000479ee */ /* 0x020fe20008a80000 */
[----:B------:R-:W2:Y:S01]  /*1f00*/  LDTM.16dp32bit_t16_t31.x32 R4, tmem[UR18+0x20] ;  /* 0x00002012000479ee */ /* 0x000ea20008aa0000 */
[----:B------:R-:W-:Y:S01]  /*1f10*/  LOP3.LUT R2, R0, 0x10, RZ, 0x3c, !PT ;  /* 0x0000001000027812 */ /* 0x000fe200078e3cff */
[----:B------:R-:W-:-:S04]  /*1f20*/  NOP ;  /* 0x0000000000007918 */ /* 0x000fc80000000000 */
[----:B--2---:R-:W-:Y:S01]  /*1f30*/  VOTEU.ANY UP0, P0 ;  /* 0x0000000000ff7886 */ /* 0x004fe20000000100 */
[----:B------:R-:W-:-:S04]  /*1f40*/  VOTEU.ANY UP1, P0 ;  /* 0x0000000000ff7886 */ /* 0x000fc80000020100 */
[----:B------:R-:W-:Y:S01]  /*1f50*/  @UP0 UMOV UR4, UR19 ;  /* 0x0000001300040c82 */ /* 0x000fe20008000000 */
[----:B------:R-:W-:Y:S01]  /*1f60*/  @UP0 UMOV UR5, UR24 ;  /* 0x0000001800050c82 */ /* 0x000fe20008000000 */
[----:B------:R-:W-:Y:S02]  /*1f70*/  F2FP.SATFINITE.E4M3.F32.PACK_AB_MERGE_C R6, R7, R6, RZ ;  /* 0x000000060706723e */ /* 0x000fe400048070ff */
[----:B------:R-:W-:Y:S02]  /*1f80*/  F2FP.SATFINITE.E4M3.F32.PACK_AB_MERGE_C R10, R11, R10, RZ ;  /* 0x0000000a0b0a723e */ /* 0x000fe400048070ff */
[----:B------:R-:W-:Y:S02]  /*1f90*/  F2FP.SATFINITE.E4M3.F32.PACK_AB_MERGE_C R14, R15, R14, RZ ;  /* 0x0000000e0f0e723e */ /* 0x000fe400048070ff */
[----:B------:R-:W-:Y:S02]  /*1fa0*/  F2FP.SATFINITE.E4M3.F32.PACK_AB_MERGE_C R7, R19, R18, RZ ;  /* 0x000000121307723e */ /* 0x000fe400048070ff */
[----:B------:R-:W-:-:S02]  /*1fb0*/  F2FP.SATFINITE.E4M3.F32.PACK_AB_MERGE_C R22, R23, R22, RZ ;  /* 0x000000161716723e */ /* 0x000fc400048070ff */
[----:B------:R-:W-:Y:S02]  /*1fc0*/  F2FP.SATFINITE.E4M3.F32.PACK_AB_MERGE_C R26, R27, R26, RZ ;  /* 0x0000001a1b1a723e */ /* 0x000fe400048070ff */
[----:B------:R-:W-:Y:S02]  /*1fd0*/  F2FP.SATFINITE.E4M3.F32.PACK_AB_MERGE_C R30, R31, R30, RZ ;  /* 0x0000001e1f1e723e */ /* 0x000fe400048070ff */
[----:B------:R-:W-:Y:S02]  /*1fe0*/  F2FP.SATFINITE.E4M3.F32.PACK_AB_MERGE_C R34, R35, R34, RZ ;  /* 0x000000222322723e */ /* 0x000fe400048070ff */
[----:B------:R-:W-:Y:S02]  /*1ff0*/  F2FP.SATFINITE.E4M3.F32.PACK_AB_MERGE_C R4, R5, R4, R6 ;  /* 0x000000040504723e */ /* 0x000fe40004807006 */
[----:B------:R-:W-:Y:S02]  /*2000*/  F2FP.SATFINITE.E4M3.F32.PACK_AB_MERGE_C R5, R9, R8, R10 ;  /* 0x000000080905723e */ /* 0x000fe4000480700a */
[----:B------:R-:W-:-:S02]  /*2010*/  F2FP.SATFINITE.E4M3.F32.PACK_AB_MERGE_C R6, R13, R12, R14 ;  /* 0x0000000c0d06723e */ /* 0x000fc4000480700e */
[----:B------:R-:W-:Y:S02]  /*2020*/  F2FP.SATFINITE.E4M3.F32.PACK_AB_MERGE_C R7, R17, R16, R7 ;  /* 0x000000101107723e */ /* 0x000fe40004807007 */
[----:B------:R-:W-:Y:S02]  /*2030*/  F2FP.SATFINITE.E4M3.F32.PACK_AB_MERGE_C R20, R21, R20, R22 ;  /* 0x000000141514723e */ /* 0x000fe40004807016 */
[----:B------:R-:W-:Y:S01]  /*2040*/  F2FP.SATFINITE.E4M3.F32.PACK_AB_MERGE_C R21, R25, R24, R26 ;  /* 0x000000181915723e */ /* 0x000fe2000480701a */
[----:B---3--:R2:W-:Y:S01]  /*2050*/  STS.128 [R0+UR8], R4 ;  /* 0x0000000400007988 */ /* 0x0085e20008000c08 */
[----:B------:R-:W-:Y:S02]  /*2060*/  F2FP.SATFINITE.E4M3.F32.PACK_AB_MERGE_C R22, R29, R28, R30 ;  /* 0x0000001c1d16723e */ /* 0x000fe4000480701e */
[----:B------:R-:W-:-:S05]  /*2070*/  F2FP.SATFINITE.E4M3.F32.PACK_AB_MERGE_C R23, R33, R32, R34 ;  /* 0x000000202117723e */ /* 0x000fca0004807022 */
[----:B------:R2:W-:Y:S01]  /*2080*/  STS.128 [R2+UR8], R20 ;  /* 0x0000001402007988 */ /* 0x0005e20008000c08 */
[----:B------:R3:W-:Y:S06]  /*2090*/  MEMBAR.ALL.CTA ;  /* 0x0000000000007992 */ /* 0x0007ec0000008000 */
[----:B---3--:R-:W3:Y:S02]  /*20a0*/  FENCE.VIEW.ASYNC.S ;  /* 0x00000000000073c6 */ /* 0x008ee40000000000 */
[----:B---3--:R-:W-:Y:S06]  /*20b0*/  BAR.SYNC.DEFER_BLOCKING 0x0 ;  /* 0x0000000000007b1d */ /* 0x008fec0000010000 */
[----:B------:R2:W-:Y:S01]  /*20c0*/  @UP1 UTMASTG.2D [UR8], [UR4] ;  /* 0x00000008040013b5 */ /* 0x0005e20008008000 */
[----:B------:R0:W-:Y:S01]  /*20d0*/  UTMACMDFLUSH ;  /* 0x00000000000079b7 */ /* 0x0001e20000000000 */
[----:B------:R-:W-:-:S04]  /*20e0*/  DEPBAR.LE SB0, 0x0 ;  /* 0x000080000000791a */ /* 0x000fc80000000000 */
[----:B------:R-:W-:Y:S08]  /*20f0*/  BAR.SYNC.DEFER_BLOCKING 0x0 ;  /* 0x0000000000007b1d */ /* 0x000ff00000010000 */
[----:B------:R-:W-:Y:S06]  /*2100*/  BAR.SYNC.DEFER_BLOCKING 0x0 ;  /* 0x0000000000007b1d */ /* 0x000fec0000010000 */
[----:B--2---:R-:W-:Y:S05]  /*2110*/  @P2 BRA `(.L_x_64) ;  /* 0x0000000000a02947 */ /* 0x004fea0003800000 */
[----:B------:R-:W2:Y:S01]  /*2120*/  S2UR UR5, SR_CgaCtaId ;  /* 0x00000000000579c3 */ /* 0x000ea20000008800 */
[----:B------:R-:W-:Y:S01]  /*2130*/  NOP ;  /* 0x0000000000007918 */ /* 0x000fe20000000000 */
[----:B------:R-:W-:Y:S01]  /*2140*/  UMOV UR4, 0x50 ;  /* 0x0000005000047882 */ /* 0x000fe20000000000 */
[----:B------:R-:W-:Y:S02]  /*2150*/  IMAD.U32 R0, RZ, RZ, UR25 ;  /* 0x00000019ff007e24 */ /* 0x000fe4000f8e00ff */
[----:B------:R-:W-:Y:S02]  /*2160*/  IMAD.MOV.U32 R3, RZ, RZ, 0x3 ;  /* 0x00000003ff037424 */ /* 0x000fe400078e00ff */
[----:B------:R-:W-:Y:S01]  /*2170*/  IMAD.MOV.U32 R7, RZ, RZ, 0x1 ;  /* 0x00000001ff077424 */ /* 0x000fe200078e00ff */
[----:B------:R-:W-:-:S04]  /*2180*/  LOP3.LUT R0, R0, 0xffff, RZ, 0xc0, !PT ;  /* 0x0000ffff00007812 */ /* 0x000fc800078ec0ff */
[----:B------:R-:W-:-:S05]  /*2190*/  SHF.R.U32.HI R0, RZ, 0x5, R0 ;  /* 0x00000005ff007819 */ /* 0x000fca0000011600 */
[----:B------:R-:W-:Y:S01]  /*21a0*/  VIADD R2, R0, 0x10 ;  /* 0x0000001000027836 */ /* 0x000fe20000000000 */
[----:B------:R-:W-:Y:S01]  /*21b0*/  SHF.L.U32 R0, R3, R0, RZ ;  /* 0x0000000003007219 */ /* 0x000fe200000006ff */
[----:B--2---:R-:W-:-:S03]  /*21c0*/  ULEA UR6, UR5, UR4, 0x18 ;  /* 0x0000000405067291 */ /* 0x004fc6000f8ec0ff */
[----:B------:R-:W-:-:S04]  /*21d0*/  SHF.L.U32 R3, R7, R2, RZ ;  /* 0x0000000207037219 */ /* 0x000fc800000006ff */
[----:B------:R-:W-:Y:S02]  /*21e0*/  LOP3.LUT R0, R3, R0, RZ, 0xfc, !PT ;  /* 0x0000000003007212 */ /* 0x000fe400078efcff */
[----:B------:R-:W2:Y:S02]  /*21f0*/  LDS R5, [UR6] ;  /* 0x00000006ff057984 */ /* 0x000ea40008000800 */
[C---:B------:R-:W-:Y:S02]  /*2200*/  LOP3.LUT R2, R0.reuse, 0xffff, RZ, 0xc0, !PT ;  /* 0x0000ffff00027812 */ /* 0x040fe400078ec0ff */
[----:B--2---:R-:W-:-:S04]  /*2210*/  LOP3.LUT R3, R0, 0xffff, R5, 0x80, !PT ;  /* 0x0000ffff00037812 */ /* 0x004fc800078e8005 */
[----:B------:R-:W-:-:S13]  /*2220*/  ISETP.NE.AND P0, PT, R3, R2, PT ;  /* 0x000000020300720c */ /* 0x000fda0003f05270 */
[----:B------:R-:W-:Y:S05]  /*2230*/  @P0 BRA `(.L_x_65) ;  /* 0x0000000000500947 */ /* 0x000fea0003800000 */
[----:B------:R-:W-:Y:S02]  /*2240*/  SHF.R.U32.HI R5, RZ, 0x10, R5 ;  /* 0x00000010ff057819 */ /* 0x000fe40000011605 */
[----:B------:R-:W-:-:S04]  /*2250*/  SHF.R.U32.HI R2, RZ, 0x10, R0 ;  /* 0x00000010ff027819 */ /* 0x000fc80000011600 */
[----:B------:R-:W-:-:S04]  /*2260*/  LOP3.LUT R5, R5, R2, RZ, 0xc0, !PT ;  /* 0x0000000205057212 */ /* 0x000fc800078ec0ff */
[----:B------:R-:W-:-:S13]  /*2270*/  ISETP.NE.AND P0, PT, R5, R2, PT ;  /* 0x000000020500720c */ /* 0x000fda0003f05270 */
[----:B------:R-:W-:Y:S05]  /*2280*/  @P0 BRA `(.L_x_66) ;  /* 0x0000000000300947 */ /* 0x000fea0003800000 */
[----:B------:R-:W-:Y:S01]  /*2290*/  R2UR UR4, R0 ;  /* 0x00000000000472ca */ /* 0x000fe200000e0000 */
[----:B------:R-:W-:Y:S01]  /*22a0*/  VOTEU.ANY UR5, UPT, PT ;  /* 0x0000000000057886 */ /* 0x000fe200038e0100 */
[----:B------:R-:W2:Y:S01]  /*22b0*/  S2R R0, SR_LANEID ;  /* 0x0000000000007919 */ /* 0x000ea20000000000 */
[----:B------:R-:W-:-:S10]  /*22c0*/  UFLO.U32 UR5, UR5 ;  /* 0x00000005000572bd */ /* 0x000fd400080e0000 */
[----:B------:R-:W-:-:S06]  /*22d0*/  ULOP3.LUT UR4, URZ, UR4, URZ, 0x33, !UPT ;  /* 0x00000004ff047292 */ /* 0x000fcc000f8e33ff */
[----:B------:R-:W-:-:S04]  /*22e0*/  IMAD.U32 R2, RZ, RZ, UR4 ;  /* 0x00000004ff027e24 */ /* 0x000fc8000f8e00ff */
[----:B------:R-:W3:Y:S02]  /*22f0*/  REDUX UR7, R2 ;  /* 0x00000000020773c4 */ /* 0x000ee40000000000 */
[----:B------:R4:W-:Y:S01]  /*2300*/  UTCATOMSWS.AND URZ, UR4 ;  /* 0x0000000400ff79e3 */ /* 0x0009e20008000000 */
[----:B--2---:R-:W-:Y:S01]  /*2310*/  ISETP.EQ.U32.AND P0, PT, R0, UR5, PT ;  /* 0x0000000500007c0c */ /* 0x004fe2000bf02070 */
[----:B---3--:R-:W-:-:S12]  /*2320*/  IMAD.U32 R0, RZ, RZ, UR7 ;  /* 0x00000007ff007e24 */ /* 0x008fd8000f8e00ff */
[----:B------:R4:W-:Y:S01]  /*2330*/  @P0 ATOMS.AND RZ, [UR6], R0 ;  /* 0x00000000ffff098c */ /* 0x0009e2000a800006 */
[----:B------:R-:W-:Y:S05]  /*2340*/  BRA `(.L_x_64) ;  /* 0x0000000000147947 */ /* 0x000fea0003800000 */
.L_x_66:
[----:B------:R-:W-:-:S07]  /*2350*/  MOV R2, 0x2370 ;  /* 0x0000237000027802 */ /* 0x000fce0000000f00 */
[----:B-1----:R-:W-:Y:S05]  /*2360*/  CALL.REL.NOINC `($__internal_0_$__cuda_sm10x_tcgen05_guardrail_trap_col_being_dealloced_not_returned_by_alloc) ;  /* 0x0000000000447944 */ /* 0x002fea0003c00000 */
[----:B------:R-:W-:Y:S05]  /*2370*/  BRA `(.L_x_64) ;  /* 0x0000000000087947 */ /* 0x000fea0003800000 */
.L_x_65:
[----:B------:R-:W-:-:S07]  /*2380*/  MOV R2, 0x23a0 ;  /* 0x000023a000027802 */ /* 0x000fce0000000f00 */
[----:B-1----:R-:W-:Y:S05]  /*2390*/  CALL.REL.NOINC `($__internal_2_$__cuda_sm10x_tcgen05_guardrail_trap_unallocated_columns_being_dealloced) ;  /* 0x0000000000507944 */ /* 0x002fea0003c00000 */
.L_x_64:
[----:B------:R-:W-:Y:S01]  /*23a0*/  NOP ;  /* 0x0000000000007918 */ /* 0x000fe20000000000 */
[----:B----4-:R-:W-:Y:S05]  /*23b0*/  EXIT ;  /* 0x000000000000794d */ /* 0x010fea0003800000 */
.L_x_55:
[----:B------:R-:W2:Y:S02]  /*23c0*/  SYNCS.PHASECHK.TRANS64.TRYWAIT P0, [UR8+0x1000], RZ ;  /* 0x001000ffff0075a7 */ /* 0x000ea40008001108 */
[----:B--2---:R-:W-:Y:S05]  /*23d0*/  @!P0 BRA `(.L_x_55) ;  /* 0xfffffffc00f88947 */ /* 0x004fea000383ffff */
[----:B------:R-:W-:Y:S05]  /*23e0*/  BRA `(.L_x_67) ;  /* 0xfffffff400687947 */ /* 0x000fea000383ffff */
.L_x_57:
[----:B------:R-:W2:Y:S02]  /*23f0*/  SYNCS.PHASECHK.TRANS64.TRYWAIT P1, [UR8+0x1010], RZ ;  /* 0x001010ffff0075a7 */ /* 0x000ea40008021108 */
[----:B--2---:R-:W-:Y:S05]  /*2400*/  @!P1 BRA `(.L_x_57) ;  /* 0xfffffffc00f89947 */ /* 0x004fea000383ffff */
[----:B------:R-:W-:Y:S05]  /*2410*/  BRA `(.L_x_68) ;  /* 0xfffffff400a07947 */ /* 0x000fea000383ffff */
.L_x_58:
[----:B------:R-:W3:Y:S02]  /*2420*/  SYNCS.PHASECHK.TRANS64.TRYWAIT P0, [UR8+0x1000], R3 ;  /* 0x00100003ff0075a7 */ /* 0x000ee40008001108 */
[----:B---3--:R-:W-:Y:S05]  /*2430*/  @!P0 BRA `(.L_x_58) ;  /* 0xfffffffc00f88947 */ /* 0x008fea000383ffff */
[----:B------:R-:W-:Y:S05]  /*2440*/  BRA `(.L_x_69) ;  /* 0xfffffff8000c7947 */ /* 0x000fea000383ffff */
.L_x_60:
[----:B------:R-:W3:Y:S02]  /*2450*/  SYNCS.PHASECHK.TRANS64.TRYWAIT P0, [UR8+0x1010], R3 ;  /* 0x00101003ff0075a7 */ /* 0x000ee40008001108 */
[----:B---3--:R-:W-:Y:S05]  /*2460*/  @!P0 BRA `(.L_x_60) ;  /* 0xfffffffc00f88947 */ /* 0x008fea000383ffff */
[----:B------:R-:W-:Y:S05]  /*2470*/  BRA `(.L_x_70) ;  /* 0xfffffff800387947 */ /* 0x000fea000383ffff */
        .weak           $__internal_0_$__cuda_sm10x_tcgen05_guardrail_trap_col_being_dealloced_not_returned_by_alloc
        .type           $__internal_0_$__cuda_sm10x_tcgen05_guardrail_trap_col_being_dealloced_not_returned_by_alloc,@function
        .size           $__internal_0_$__cuda_sm10x_tcgen05_guardrail_trap_col_being_dealloced_not_returned_by_alloc,($__internal_1_$__cuda_sm10x_tcgen05_guardrail_trap_phase_invalid_during_alloc - $__internal_0_$__cuda_sm10x_tcgen05_guardrail_trap_col_being_dealloced_not_returned_by_alloc)
$__internal_0_$__cuda_sm10x_tcgen05_guardrail_trap_col_being_dealloced_not_returned_by_alloc:
[----:B------:R-:W-:Y:S05]  /*2480*/  BPT.TRAP 0x1 ;  /* 0x000000040000795c */ /* 0x000fea0000300000 */
[----:B------:R-:W-:-:S04]  /*2490*/  IMAD.MOV.U32 R3, RZ, RZ, 0x0 ;  /* 0x00000000ff037424 */ /* 0x000fc800078e00ff */
[----:B------:R-:W-:Y:S05]  /*24a0*/  RET.REL.NODEC R2 `(gluon_tcgen05) ;  /* 0xffffffd802d47950 */ /* 0x000fea0003c3ffff */
        .weak           $__internal_1_$__cuda_sm10x_tcgen05_guardrail_trap_phase_invalid_during_alloc
        .type           $__internal_1_$__cuda_sm10x_tcgen05_guardrail_trap_phase_invalid_during_alloc,@function
        .size           $__internal_1_$__cuda_sm10x_tcgen05_guardrail_trap_phase_invalid_during_alloc,($__internal_2_$__cuda_sm10x_tcgen05_guardrail_trap_unallocated_columns_being_dealloced - $__internal_1_$__cuda_sm10x_tcgen05_guardrail_trap_phase_invalid_during_alloc)
$__internal_1_$__cuda_sm10x_tcgen05_guardrail_trap_phase_invalid_during_alloc:
[----:B------:R-:W-:Y:S05]  /*24b0*/  BPT.TRAP 0x1 ;  /* 0x000000040000795c */ /* 0x000fea0000300000 */
[----:B------:R-:W-:-:S04]  /*24c0*/  IMAD.MOV.U32 R3, RZ, RZ, 0x0 ;  /* 0x00000000ff037424 */ /* 0x000fc800078e00ff */
[----:B------:R-:W-:Y:S05]  /*24d0*/  RET.REL.NODEC R2 `(gluon_tcgen05) ;  /* 0xffffffd802c87950 */ /* 0x000fea0003c3ffff */
        .weak           $__internal_2_$__cuda_sm10x_tcgen05_guardrail_trap_unallocated_columns_being_dealloced
        .type           $__internal_2_$__cuda_sm10x_tcgen05_guardrail_trap_unallocated_columns_being_dealloced,@function
        .size           $__internal_2_$__cuda_sm10x_tcgen05_guardrail_trap_unallocated_columns_being_dealloced,(.L_x_74 - $__internal_2_$__cuda_sm10x_tcgen05_guardrail_trap_unallocated_columns_being_dealloced)
$__internal_2_$__cuda_sm10x_tcgen05_guardrail_trap_unallocated_columns_being_dealloced:
[----:B------:R-:W-:Y:S05]  /*24e0*/  BPT.TRAP 0x1 ;  /* 0x000000040000795c */ /* 0x000fea0000300000 */
[----:B------:R-:W-:-:S04]  /*24f0*/  IMAD.MOV.U32 R3, RZ, RZ, 0x0 ;  /* 0x00000000ff037424 */ /* 0x000fc800078e00ff */
[----:B------:R-:W-:Y:S05]  /*2500*/  RET.REL.NODEC R2 `(gluon_tcgen05) ;  /* 0xffffffd802bc7950 */ /* 0x000fea0003c3ffff */
.L_x_71:
[----:B------:R-:W-:-:S00]  /*2510*/  BRA `(.L_x_71) ;  /* 0xfffffffc00fc7947 */ /* 0x000fc0000383ffff */
[----:B------:R-:W-:-:S00]  /*2520*/  NOP ;  /* 0x0000000000007918 */ /* 0x000fc00000000000 */
        /* <DEDUP_REMOVED lines=13> */
.L_x_74:


//--------------------- .nv.shared.gluon_tcgen05  --------------------------
	.section	.nv.shared.gluon_tcgen05,"aw",@nobits
	.sectionflags	@""
	.align	16
	.zero		1024


//--------------------- .nv.shared.reserved.0     --------------------------
	.section	.nv.shared.reserved.0,"aw",@nobits
	.align	8
	.weak		__nv_reservedSMEM_offset_0_alias
	.size		__nv_reservedSMEM_offset_0_alias, 0, 64
	.other		__nv_reservedSMEM_offset_0_alias,@"STO_CUDA_RESERVED_SHARED STV_DEFAULT"
__nv_reservedSMEM_offset_0_alias:
	.zero		0
.nv.shared.reserved.0:
	.zero		64
	.weak		__nv_reservedSMEM_allocation_phase
	.type		__nv_reservedSMEM_allocation_phase,@object
	.size		__nv_reservedSMEM_allocation_phase,(.L_0 - __nv_reservedSMEM_allocation_phase)
__nv_reservedSMEM_allocation_phase:
	.zero		1
.L_0:
	.zero		7
	.weak		__nv_reservedSMEM_devtool_atexit_pc
	.type		__nv_reservedSMEM_devtool_atexit_pc,@object
	.size		__nv_reservedSMEM_devtool_atexit_pc,(__nv_reservedSMEM_allocation_mask - __nv_reservedSMEM_devtool_atexit_pc)
__nv_reservedSMEM_devtool_atexit_pc:
	.zero		8
	.weak		__nv_reservedSMEM_allocation_mask
	.type		__nv_reservedSMEM_allocation_mask,@object
	.size		__nv_reservedSMEM_allocation_mask,(.L_2 - __nv_reservedSMEM_allocation_mask)
__nv_reservedSMEM_allocation_mask:
	.zero		4
.L_2:


//--------------------- .nv.constant0.gluon_tcgen05 --------------------------
	.section	.nv.constant0.gluon_tcgen05,"a",@progbits
	.sectionflags	@""
	.align	4
.nv.constant0.gluon_tcgen05:
	.zero		976


//--------------------- SYMBOLS --------------------------

	.type		.nv.reservedSmem.offset0,@object
	.size		.nv.reservedSmem.offset0,0x4
	.type		.nv.reservedSmem.cap,@object
	.size		.nv.reservedSmem.cap,0x4
